// auto-generated by cutlass_sweep.gemm — config: {"arch": "sm_90", "cluster_m": 2, "cluster_n": 1, "dtype": "e4m3", "dtype_b": "e4m3", "layout": "nt", "stages": 0, "tile_k": 256, "tile_m": 192, "tile_n": 160}
#include "cutlass/cutlass.h"
#include "cutlass/gemm/collective/collective_builder.hpp"
#include "cutlass/gemm/device/gemm_universal_adapter.h"
#include "cutlass/gemm/kernel/gemm_universal.hpp"
#include "cutlass/epilogue/collective/collective_builder.hpp"

using ElemA = cutlass::float_e4m3_t;
using ElemB = cutlass::float_e4m3_t;
using ElemCD = cutlass::float_e4m3_t;
using Acc  = float;
using TileShape    = cute::Shape<cute::_192, cute::_160, cute::_256>;
using ClusterShape = cute::Shape<cute::_2, cute::_1, cute::_1>;

using CollectiveEpilogue = typename cutlass::epilogue::collective::CollectiveBuilder<
    cutlass::arch::Sm90, cutlass::arch::OpClassTensorOp,
    TileShape, ClusterShape,
    cutlass::epilogue::collective::EpilogueTileAuto,
    Acc, Acc,
    ElemCD, cutlass::layout::RowMajor, 128 / cutlass::sizeof_bits<ElemCD>::value,
    ElemCD, cutlass::layout::RowMajor, 128 / cutlass::sizeof_bits<ElemCD>::value,
    cutlass::epilogue::collective::EpilogueScheduleAuto
  >::CollectiveOp;

using CollectiveMainloop = typename cutlass::gemm::collective::CollectiveBuilder<
    cutlass::arch::Sm90, cutlass::arch::OpClassTensorOp,
    ElemA, cutlass::layout::RowMajor, 128 / cutlass::sizeof_bits<ElemA>::value,
    ElemB, cutlass::layout::ColumnMajor, 128 / cutlass::sizeof_bits<ElemB>::value,
    Acc,
    TileShape, ClusterShape,
    cutlass::gemm::collective::StageCountAutoCarveout<static_cast<int>(sizeof(typename CollectiveEpilogue::SharedStorage))>,
    cutlass::gemm::collective::KernelScheduleAuto
  >::CollectiveOp;

using GemmKernel = cutlass::gemm::kernel::GemmUniversal<
    cute::Shape<int,int,int,int>,
    CollectiveMainloop,
    CollectiveEpilogue
>;
using Gemm = cutlass::gemm::device::GemmUniversalAdapter<GemmKernel>;

// Force the device kernel symbol into the cubin without needing a host main.
auto* _anchor = &cutlass::device_kernel<GemmKernel>;


// ===== COMPILED SASS (sm_90a) =====

	.target	sm_90a

	.elftype	@"ET_EXEC"


//--------------------- .note.nv.tkinfo           --------------------------
	.section	.note.nv.tkinfo,"",@"SHT_NOTE"
	.sectionflags	@"SHF_NOTE_NV_TKINFO"
	.tkinfo
        /*0018*/ 	.word	0x00000002
        /*0030*/ 	.string	""
        /*0030*/ 	.string	"ptxas"
        /*0030*/ 	.string	"Cuda compilation tools, release 13.0, V13.0.88"
        /*0030*/ 	.string	"Build cuda_13.0.r13.0/compiler.36424714_0"
        /*0030*/ 	.string	"-arch sm_90a -m 64 "



//--------------------- .note.nv.cuinfo           --------------------------
	.section	.note.nv.cuinfo,"",@"SHT_NOTE"
	.sectionflags	@"SHF_NOTE_NV_CUINFO"
        /*0018*/ 	.short	0x0002
        /*001a*/ 	.short	0x005a
        /*001c*/ 	.short	0x0082
	.zero		2


//--------------------- .nv.info                  --------------------------
	.section	.nv.info,"",@"SHT_CUDA_INFO"
	.align	4


	//----- nvinfo : EIATTR_REGCOUNT
	.align		4
        /*0000*/ 	.byte	0x04, 0x2f
        /*0002*/ 	.short	(.L_12 - .L_11)
	.align		4
.L_11:
        /*0004*/ 	.word	index@(_ZN7cutlass13device_kernelINS_4gemm6kernel13GemmUniversalIN4cute5tupleIJiiiiEEENS1_10collective13CollectiveMmaINS1_37MainloopSm90TmaGmmaWarpSpecializedFP8ILi2ENS5_IJNS4_1CILi2EEENSA_ILi1EEESC_EEENS1_35KernelTmaWarpSpecializedCooperativeEEENS5_IJNSA_ILi192EEENSA_ILi160EEENSA_ILi256EEEEEENS_12float_e4m3_tENS5_IJlSC_lEEESK_SL_NS4_8TiledMMAINS4_8MMA_AtomIJNS4_4SM904GMMA30MMA_64x32x32_F32E4M3E4M3_SS_TNILNSP_7ScaleInE1ELSR_1EEEEEENS4_6LayoutISD_NS5_IJSC_NSA_ILi0EEESV_EEEEENS5_IJNS4_10UnderscoreESY_SY_EEEEENS4_13SM90_TMA_LOADENS4_14ComposedLayoutINS4_7SwizzleILi3ELi4ELi3EEENS4_18smem_ptr_flag_bitsILi8EEENSU_INS5_IJNSA_ILi8EEENSA_ILi128EEEEEENS5_IJS18_SC_EEEEEEEvNS4_8identityENS4_23SM90_TMA_LOAD_MULTICASTES1C_vS1D_EENS_8epilogue10collective6detail29Sm90TmaWarpSpecializedAdapterINS1H_15DefaultEpilogueISK_SL_SL_NS1G_6thread17LinearCombinationISK_Li1EffLNS1L_9ScaleType4KindE0ELNS_15FloatRoundStyleE2ESK_EENS1_15EpilogueDefaultEEEEEvvEEEEvNT_6ParamsE)
        /*0008*/ 	.word	0x000000a8


	//----- nvinfo : EIATTR_FRAME_SIZE
	.align		4
.L_12:
        /*000c*/ 	.byte	0x04, 0x11
        /*000e*/ 	.short	(.L_14 - .L_13)
	.align		4
.L_13:
        /*0010*/ 	.word	index@(_ZN7cutlass13device_kernelINS_4gemm6kernel13GemmUniversalIN4cute5tupleIJiiiiEEENS1_10collective13CollectiveMmaINS1_37MainloopSm90TmaGmmaWarpSpecializedFP8ILi2ENS5_IJNS4_1CILi2EEENSA_ILi1EEESC_EEENS1_35KernelTmaWarpSpecializedCooperativeEEENS5_IJNSA_ILi192EEENSA_ILi160EEENSA_ILi256EEEEEENS_12float_e4m3_tENS5_IJlSC_lEEESK_SL_NS4_8TiledMMAINS4_8MMA_AtomIJNS4_4SM904GMMA30MMA_64x32x32_F32E4M3E4M3_SS_TNILNSP_7ScaleInE1ELSR_1EEEEEENS4_6LayoutISD_NS5_IJSC_NSA_ILi0EEESV_EEEEENS5_IJNS4_10UnderscoreESY_SY_EEEEENS4_13SM90_TMA_LOADENS4_14ComposedLayoutINS4_7SwizzleILi3ELi4ELi3EEENS4_18smem_ptr_flag_bitsILi8EEENSU_INS5_IJNSA_ILi8EEENSA_ILi128EEEEEENS5_IJS18_SC_EEEEEEEvNS4_8identityENS4_23SM90_TMA_LOAD_MULTICASTES1C_vS1D_EENS_8epilogue10collective6detail29Sm90TmaWarpSpecializedAdapterINS1H_15DefaultEpilogueISK_SL_SL_NS1G_6thread17LinearCombinationISK_Li1EffLNS1L_9ScaleType4KindE0ELNS_15FloatRoundStyleE2ESK_EENS1_15EpilogueDefaultEEEEEvvEEEEvNT_6ParamsE)
        /*0014*/ 	.word	0x00000208


	//----- nvinfo : EIATTR_MIN_STACK_SIZE
	.align		4
.L_14:
        /*0018*/ 	.byte	0x04, 0x12
        /*001a*/ 	.short	(.L_16 - .L_15)
	.align		4
.L_15:
        /*001c*/ 	.word	index@(_ZN7cutlass13device_kernelINS_4gemm6kernel13GemmUniversalIN4cute5tupleIJiiiiEEENS1_10collective13CollectiveMmaINS1_37MainloopSm90TmaGmmaWarpSpecializedFP8ILi2ENS5_IJNS4_1CILi2EEENSA_ILi1EEESC_EEENS1_35KernelTmaWarpSpecializedCooperativeEEENS5_IJNSA_ILi192EEENSA_ILi160EEENSA_ILi256EEEEEENS_12float_e4m3_tENS5_IJlSC_lEEESK_SL_NS4_8TiledMMAINS4_8MMA_AtomIJNS4_4SM904GMMA30MMA_64x32x32_F32E4M3E4M3_SS_TNILNSP_7ScaleInE1ELSR_1EEEEEENS4_6LayoutISD_NS5_IJSC_NSA_ILi0EEESV_EEEEENS5_IJNS4_10UnderscoreESY_SY_EEEEENS4_13SM90_TMA_LOADENS4_14ComposedLayoutINS4_7SwizzleILi3ELi4ELi3EEENS4_18smem_ptr_flag_bitsILi8EEENSU_INS5_IJNSA_ILi8EEENSA_ILi128EEEEEENS5_IJS18_SC_EEEEEEEvNS4_8identityENS4_23SM90_TMA_LOAD_MULTICASTES1C_vS1D_EENS_8epilogue10collective6detail29Sm90TmaWarpSpecializedAdapterINS1H_15DefaultEpilogueISK_SL_SL_NS1G_6thread17LinearCombinationISK_Li1EffLNS1L_9ScaleType4KindE0ELNS_15FloatRoundStyleE2ESK_EENS1_15EpilogueDefaultEEEEEvvEEEEvNT_6ParamsE)
        /*0020*/ 	.word	0x00000208
.L_16:


//--------------------- .nv.compat                --------------------------
	.section	.nv.compat,"",@"SHT_CUDA_COMPAT_INFO"
	.align	4
        /*0000*/ 	.byte	0x02, 0x09, 0x01, 0x00, 0x02, 0x02, 0x04, 0x00, 0x02, 0x05, 0x05, 0x00, 0x03, 0x07, 0x01, 0x01
        /*0010*/ 	.byte	0x02, 0x03, 0x01, 0x00, 0x02, 0x06, 0x01, 0x00, 0x04, 0x0b, 0x08, 0x00, 0x00, 0x00, 0x00, 0x00
        /*0020*/ 	.byte	0x00, 0x00, 0x00, 0x00


//--------------------- .nv.info._ZN7cutlass13device_kernelINS_4gemm6kernel13GemmUniversalIN4cute5tupleIJiiiiEEENS1_10collective13CollectiveMmaINS1_37MainloopSm90TmaGmmaWarpSpecializedFP8ILi2ENS5_IJNS4_1CILi2EEENSA_ILi1EEESC_EEENS1_35KernelTmaWarpSpecializedCooperativeEEENS5_IJNSA_ILi192EEENSA_ILi160EEENSA_ILi256EEEEEENS_12float_e4m3_tENS5_IJlSC_lEEESK_SL_NS4_8TiledMMAINS4_8MMA_AtomIJNS4_4SM904GMMA30MMA_64x32x32_F32E4M3E4M3_SS_TNILNSP_7ScaleInE1ELSR_1EEEEEENS4_6LayoutISD_NS5_IJSC_NSA_ILi0EEESV_EEEEENS5_IJNS4_10UnderscoreESY_SY_EEEEENS4_13SM90_TMA_LOADENS4_14ComposedLayoutINS4_7SwizzleILi3ELi4ELi3EEENS4_18smem_ptr_flag_bitsILi8EEENSU_INS5_IJNSA_ILi8EEENSA_ILi128EEEEEENS5_IJS18_SC_EEEEEEEvNS4_8identityENS4_23SM90_TMA_LOAD_MULTICASTES1C_vS1D_EENS_8epilogue10collective6detail29Sm90TmaWarpSpecializedAdapterINS1H_15DefaultEpilogueISK_SL_SL_NS1G_6thread17LinearCombinationISK_Li1EffLNS1L_9ScaleType4KindE0ELNS_15FloatRoundStyleE2ESK_EENS1_15EpilogueDefaultEEEEEvvEEEEvNT_6ParamsE --------------------------
	.section	.nv.info._ZN7cutlass13device_kernelINS_4gemm6kernel13GemmUniversalIN4cute5tupleIJiiiiEEENS1_10collective13CollectiveMmaINS1_37MainloopSm90TmaGmmaWarpSpecializedFP8ILi2ENS5_IJNS4_1CILi2EEENSA_ILi1EEESC_EEENS1_35KernelTmaWarpSpecializedCooperativeEEENS5_IJNSA_ILi192EEENSA_ILi160EEENSA_ILi256EEEEEENS_12float_e4m3_tENS5_IJlSC_lEEESK_SL_NS4_8TiledMMAINS4_8MMA_AtomIJNS4_4SM904GMMA30MMA_64x32x32_F32E4M3E4M3_SS_TNILNSP_7ScaleInE1ELSR_1EEEEEENS4_6LayoutISD_NS5_IJSC_NSA_ILi0EEESV_EEEEENS5_IJNS4_10UnderscoreESY_SY_EEEEENS4_13SM90_TMA_LOADENS4_14ComposedLayoutINS4_7SwizzleILi3ELi4ELi3EEENS4_18smem_ptr_flag_bitsILi8EEENSU_INS5_IJNSA_ILi8EEENSA_ILi128EEEEEENS5_IJS18_SC_EEEEEEEvNS4_8identityENS4_23SM90_TMA_LOAD_MULTICASTES1C_vS1D_EENS_8epilogue10collective6detail29Sm90TmaWarpSpecializedAdapterINS1H_15DefaultEpilogueISK_SL_SL_NS1G_6thread17LinearCombinationISK_Li1EffLNS1L_9ScaleType4KindE0ELNS_15FloatRoundStyleE2ESK_EENS1_15EpilogueDefaultEEEEEvvEEEEvNT_6ParamsE,"",@"SHT_CUDA_INFO"
	.sectionflags	@""
	.align	4


	//----- nvinfo : EIATTR_CUDA_API_VERSION
	.align		4
        /*0000*/ 	.byte	0x04, 0x37
        /*0002*/ 	.short	(.L_18 - .L_17)
.L_17:
        /*0004*/ 	.word	0x00000082


	//----- nvinfo : EIATTR_KPARAM_INFO
	.align		4
.L_18:
        /*0008*/ 	.byte	0x04, 0x17
        /*000a*/ 	.short	(.L_20 - .L_19)
.L_19:
        /*000c*/ 	.word	0x00000000
        /*0010*/ 	.short	0x0000
        /*0012*/ 	.short	0x0070
        /*0014*/ 	.byte	0x00, 0xf0, 0x01, 0x10


	//----- nvinfo : EIATTR_SPARSE_MMA_MASK
	.align		4
.L_20:
        /*0018*/ 	.byte	0x03, 0x50
        /*001a*/ 	.short	0x0000


	//----- nvinfo : EIATTR_MAXREG_COUNT
	.align		4
        /*001c*/ 	.byte	0x03, 0x1b
        /*001e*/ 	.short	0x00a8


	//----- nvinfo : EIATTR_NUM_BARRIERS
	.align		4
        /*0020*/ 	.byte	0x02, 0x4c
        /*0022*/ 	.byte	0x01
	.zero		1


	//----- nvinfo : EIATTR_ANNOTATIONS
	.align		4
        /*0024*/ 	.byte	0x04, 0x55
        /*0026*/ 	.short	(.L_22 - .L_21)


	//   ....[0]....
.L_21:
        /*0028*/ 	.word	0x00000001
        /*002c*/ 	.byte	0xf0, 0x06, 0x00, 0x00, 0x01, 0x00, 0x00, 0x00, 0xc0, 0x07, 0x00, 0x00, 0x01, 0x00, 0x00, 0x00
        /* <DEDUP_REMOVED lines=483> */
        /*1e6c*/ 	.byte	0x10, 0x77, 0x01, 0x00


	//----- nvinfo : EIATTR_MERCURY_ISA_VERSION
	.align		4
.L_22:
        /*1e70*/ 	.byte	0x03, 0x5f
        /*1e72*/ 	.short	0x0101


	//----- nvinfo : EIATTR_INT_WARP_WIDE_INSTR_OFFSETS
	.align		4
        /*1e74*/ 	.byte	0x04, 0x31
        /*1e76*/ 	.short	(.L_24 - .L_23)


	//   ....[0]....
.L_23:
        /*1e78*/ 	.word	0x00000510


	//   ....[1]....
        /*1e7c*/ 	.word	0x00000530


	//   ....[2]....
        /*1e80*/ 	.word	0x00000690


	//   ....[3]....
        /*1e84*/ 	.word	0x00009b30


	//----- nvinfo : EIATTR_COOP_GROUP_MASK_REGIDS
	.align		4
.L_24:
        /*1e88*/ 	.byte	0x04, 0x29
        /*1e8a*/ 	.short	(.L_26 - .L_25)


	//   ....[0]....
.L_25:
        /*1e8c*/ 	.word	0xffffffff


	//   ....[1]....
        /*1e90*/ 	.word	0xffffffff


	//   ....[2]....
        /*1e94*/ 	.word	0xffffffff


	//   ....[3]....
        /*1e98*/ 	.word	0xffffffff


	//   ....[4]....
        /*1e9c*/ 	.word	0xffffffff


	//   ....[5]....
        /*1ea0*/ 	.word	0xffffffff


	//----- nvinfo : EIATTR_COOP_GROUP_INSTR_OFFSETS
	.align		4
.L_26:
        /*1ea4*/ 	.byte	0x04, 0x28
        /*1ea6*/ 	.short	(.L_28 - .L_27)


	//   ....[0]....
.L_27:
        /*1ea8*/ 	.word	0x00000070


	//   ....[1]....
        /*1eac*/ 	.word	0x00000080


	//   ....[2]....
        /*1eb0*/ 	.word	0x000001a0


	//   ....[3]....
        /*1eb4*/ 	.word	0x00000380


	//   ....[4]....
        /*1eb8*/ 	.word	0x00000800


	//   ....[5]....
        /*1ebc*/ 	.word	0x00001da0


	//----- nvinfo : EIATTR_REG_RECONFIG
	.align		4
.L_28:
        /*1ec0*/ 	.byte	0x01, 0x54
	.zero		2


	//----- nvinfo : EIATTR_MBARRIER_INSTR_OFFSETS
	.align		4
        /*1ec4*/ 	.byte	0x04, 0x39
        /*1ec6*/ 	.short	(.L_30 - .L_29)


	//   ....[0]....
.L_29:
        /*1ec8*/ 	.word	0x00000320
        /*1ecc*/ 	.word	0x000000ff
        /*1ed0*/ 	.word	0x00000000
        /*1ed4*/ 	.short	0x0100
        /*1ed6*/ 	.byte	0x0a
	.zero		1


	//   ....[1]....
        /*1ed8*/ 	.word	0x00000330
        /*1edc*/ 	.word	0x000000ff
        /*1ee0*/ 	.word	0x00000010
        /*1ee4*/ 	.short	0x0100
        /*1ee6*/ 	.byte	0x0a
	.zero		1


	//   ....[2]....
        /*1ee8*/ 	.word	0x00000340
        /*1eec*/ 	.word	0x000000ff
        /*1ef0*/ 	.word	0x00000008
        /*1ef4*/ 	.short	0x0100
        /*1ef6*/ 	.byte	0x0a
	.zero		1


	//   ....[3]....
        /*1ef8*/ 	.word	0x00000350
        /*1efc*/ 	.word	0x000000ff
        /*1f00*/ 	.word	0x00000018
        /*1f04*/ 	.short	0x0100
        /*1f06*/ 	.byte	0x0a
	.zero		1


	//   ....[4]....
        /*1f08*/ 	.word	0x00000720
        /*1f0c*/ 	.word	0x000000ff
        /*1f10*/ 	.word	0x00000030
        /*1f14*/ 	.short	0x0100
        /*1f16*/ 	.byte	0x08
	.zero		1


	//   ....[5]....
        /*1f18*/ 	.word	0x000007a0
        /*1f1c*/ 	.word	0x000000ff
        /*1f20*/ 	.word	0x00000038
        /*1f24*/ 	.short	0x0100
        /*1f26*/ 	.byte	0x08
	.zero		1


	//   ....[6]....
        /*1f28*/ 	.word	0x000021a0
        /*1f2c*/ 	.word	0x000000ff
        /*1f30*/ 	.word	0x00000000
        /*1f34*/ 	.short	0x010a
        /*1f36*/ 	.byte	0x0e
	.zero		1


	//   ....[7]....
        /*1f38*/ 	.word	0x000021e0
        /*1f3c*/ 	.word	0x000000ff
        /*1f40*/ 	.word	0x00000000
        /*1f44*/ 	.short	0x010a
        /*1f46*/ 	.byte	0x0e
	.zero		1


	//   ....[8]....
        /*1f48*/ 	.word	0x000050d0
        /*1f4c*/ 	.word	0x000000ff
        /*1f50*/ 	.word	0x00000000
        /*1f54*/ 	.short	0x010a
        /*1f56*/ 	.byte	0x11
	.zero		1


	//   ....[9]....
        /*1f58*/ 	.word	0x00005110
        /*1f5c*/ 	.word	0x000000ff
        /*1f60*/ 	.word	0x00000000
        /*1f64*/ 	.short	0x010a
        /*1f66*/ 	.byte	0x11
	.zero		1


	//   ....[10]....
        /*1f68*/ 	.word	0x00007f60
        /*1f6c*/ 	.word	0x000000e5
        /*1f70*/ 	.word	0x00000000
        /*1f74*/ 	.short	0x0101
        /*1f76*/ 	.byte	0x3f
	.zero		1


	//   ....[11]....
        /*1f78*/ 	.word	0x00009bd0
        /*1f7c*/ 	.word	0x00000018
        /*1f80*/ 	.word	0x00000000
        /*1f84*/ 	.short	0x0101
        /*1f86*/ 	.byte	0x3f
	.zero		1


	//   ....[12]....
        /*1f88*/ 	.word	0x00016980
        /*1f8c*/ 	.word	0x0000000f
        /*1f90*/ 	.word	0x00000010
        /*1f94*/ 	.short	0x010a
        /*1f96*/ 	.byte	0x3f
	.zero		1


	//   ....[13]....
        /*1f98*/ 	.word	0x00016e10
        /*1f9c*/ 	.word	0x00000002
        /*1fa0*/ 	.word	0x00000038
        /*1fa4*/ 	.short	0x0101
        /*1fa6*/ 	.byte	0x3f
	.zero		1


	//   ....[14]....
        /*1fa8*/ 	.word	0x00017580
        /*1fac*/ 	.word	0x00000005
        /*1fb0*/ 	.word	0x00000000
        /*1fb4*/ 	.short	0x010a
        /*1fb6*/ 	.byte	0x3f
	.zero		1


	//   ....[15]....
        /*1fb8*/ 	.word	0x00017600
        /*1fbc*/ 	.word	0x00000003
        /*1fc0*/ 	.word	0x00000000
        /*1fc4*/ 	.short	0x010a
        /*1fc6*/ 	.byte	0x3f
	.zero		1


	//   ....[16]....
        /*1fc8*/ 	.word	0x00017670
        /*1fcc*/ 	.word	0x00000003
        /*1fd0*/ 	.word	0x00000000
        /*1fd4*/ 	.short	0x010a
        /*1fd6*/ 	.byte	0x3f
	.zero		1


	//   ....[17]....
        /*1fd8*/ 	.word	0x000176e0
        /*1fdc*/ 	.word	0x00000000
        /*1fe0*/ 	.word	0x00000000
        /*1fe4*/ 	.short	0x010a
        /*1fe6*/ 	.byte	0x3f
	.zero		1


	//   ....[18]....
        /*1fe8*/ 	.word	0x000177c0
        /*1fec*/ 	.word	0x0000000f
        /*1ff0*/ 	.word	0x00000010
        /*1ff4*/ 	.short	0x010a
        /*1ff6*/ 	.byte	0x3f
	.zero		1


	//   ....[19]....
        /*1ff8*/ 	.word	0x00017890
        /*1ffc*/ 	.word	0x00000005
        /*2000*/ 	.word	0x00000000
        /*2004*/ 	.short	0x010a
        /*2006*/ 	.byte	0x3f
	.zero		1


	//----- nvinfo : EIATTR_NUM_MBARRIERS
	.align		4
.L_30:
        /*2008*/ 	.byte	0x03, 0x38
        /*200a*/ 	.short	0x0006


	//----- nvinfo : EIATTR_EXIT_INSTR_OFFSETS
	.align		4
        /*200c*/ 	.byte	0x04, 0x1c
        /*200e*/ 	.short	(.L_32 - .L_31)


	//   ....[0]....
.L_31:
        /*2010*/ 	.word	0x00000990


	//   ....[1]....
        /*2014*/ 	.word	0x00001240


	//   ....[2]....
        /*2018*/ 	.word	0x00016070


	//   ....[3]....
        /*201c*/ 	.word	0x00016610


	//   ....[4]....
        /*2020*/ 	.word	0x00017650


	//----- nvinfo : EIATTR_MAX_THREADS
	.align		4
.L_32:
        /*2024*/ 	.byte	0x04, 0x05
        /*2026*/ 	.short	(.L_34 - .L_33)
.L_33:
        /*2028*/ 	.word	0x00000180
        /*202c*/ 	.word	0x00000001
        /*2030*/ 	.word	0x00000001


	//----- nvinfo : EIATTR_CRS_STACK_SIZE
	.align		4
.L_34:
        /*2034*/ 	.byte	0x04, 0x1e
        /*2036*/ 	.short	(.L_36 - .L_35)
.L_35:
        /*2038*/ 	.word	0x00000000


	//----- nvinfo : EIATTR_CBANK_PARAM_SIZE
	.align		4
.L_36:
        /*203c*/ 	.byte	0x03, 0x19
        /*203e*/ 	.short	0x0470


	//----- nvinfo : EIATTR_PARAM_CBANK
	.align		4
        /*2040*/ 	.byte	0x04, 0x0a
        /*2042*/ 	.short	(.L_38 - .L_37)
	.align		4
.L_37:
        /*2044*/ 	.word	index@(.nv.constant0._ZN7cutlass13device_kernelINS_4gemm6kernel13GemmUniversalIN4cute5tupleIJiiiiEEENS1_10collective13CollectiveMmaINS1_37MainloopSm90TmaGmmaWarpSpecializedFP8ILi2ENS5_IJNS4_1CILi2EEENSA_ILi1EEESC_EEENS1_35KernelTmaWarpSpecializedCooperativeEEENS5_IJNSA_ILi192EEENSA_ILi160EEENSA_ILi256EEEEEENS_12float_e4m3_tENS5_IJlSC_lEEESK_SL_NS4_8TiledMMAINS4_8MMA_AtomIJNS4_4SM904GMMA30MMA_64x32x32_F32E4M3E4M3_SS_TNILNSP_7ScaleInE1ELSR_1EEEEEENS4_6LayoutISD_NS5_IJSC_NSA_ILi0EEESV_EEEEENS5_IJNS4_10UnderscoreESY_SY_EEEEENS4_13SM90_TMA_LOADENS4_14ComposedLayoutINS4_7SwizzleILi3ELi4ELi3EEENS4_18smem_ptr_flag_bitsILi8EEENSU_INS5_IJNSA_ILi8EEENSA_ILi128EEEEEENS5_IJS18_SC_EEEEEEEvNS4_8identityENS4_23SM90_TMA_LOAD_MULTICASTES1C_vS1D_EENS_8epilogue10collective6detail29Sm90TmaWarpSpecializedAdapterINS1H_15DefaultEpilogueISK_SL_SL_NS1G_6thread17LinearCombinationISK_Li1EffLNS1L_9ScaleType4KindE0ELNS_15FloatRoundStyleE2ESK_EENS1_15EpilogueDefaultEEEEEvvEEEEvNT_6ParamsE)
        /*2048*/ 	.short	0x0210
        /*204a*/ 	.short	0x0470


	//----- nvinfo : EIATTR_SW_WAR
	.align		4
.L_38:
        /*204c*/ 	.byte	0x04, 0x36
        /*204e*/ 	.short	(.L_40 - .L_39)
.L_39:
        /*2050*/ 	.word	0x00000008
.L_40:


//--------------------- .nv.callgraph             --------------------------
	.section	.nv.callgraph,"",@"SHT_CUDA_CALLGRAPH"
	.align	4
	.sectionentsize	8
	.align		4
        /*0000*/ 	.word	0x00000000
	.align		4
        /*0004*/ 	.word	0xffffffff
	.align		4
        /*0008*/ 	.word	0x00000000
	.align		4
        /*000c*/ 	.word	0xfffffffe
	.align		4
        /*0010*/ 	.word	0x00000000
	.align		4
        /*0014*/ 	.word	0xfffffffd
	.align		4
        /*0018*/ 	.word	0x00000000
	.align		4
        /*001c*/ 	.word	0xfffffffc


//--------------------- .nv.constant4             --------------------------
	.section	.nv.constant4,"a",@progbits
	.align	8
	.align		8
.nv.constant4:
        /*0000*/ 	.dword	_ZN40_INTERNAL_cbfd4e30_4_k_cu_e04adaf9_150304cuda3std3__45__cpo5beginE
	.align		8
        /*0008*/ 	.dword	_ZN40_INTERNAL_cbfd4e30_4_k_cu_e04adaf9_150304cuda3std3__45__cpo3endE
	.align		8
        /*0010*/ 	.dword	_ZN40_INTERNAL_cbfd4e30_4_k_cu_e04adaf9_150304cuda3std3__45__cpo6cbeginE
	.align		8
        /*0018*/ 	.dword	_ZN40_INTERNAL_cbfd4e30_4_k_cu_e04adaf9_150304cuda3std3__45__cpo4cendE
	.align		8
        /*0020*/ 	.dword	_ZN40_INTERNAL_cbfd4e30_4_k_cu_e04adaf9_150304cuda3std3__442_GLOBAL__N__cbfd4e30_4_k_cu_e04adaf9_150306ignoreE
	.align		8
        /*0028*/ 	.dword	_ZN40_INTERNAL_cbfd4e30_4_k_cu_e04adaf9_150304cuda3std3__419piecewise_constructE
	.align		8
        /*0030*/ 	.dword	_ZN40_INTERNAL_cbfd4e30_4_k_cu_e04adaf9_150304cuda3std3__48in_placeE
	.align		8
        /*0038*/ 	.dword	_ZN40_INTERNAL_cbfd4e30_4_k_cu_e04adaf9_150304cuda3std6ranges3__45__cpo4swapE
	.align		8
        /*0040*/ 	.dword	_ZN40_INTERNAL_cbfd4e30_4_k_cu_e04adaf9_150304cuda3std6ranges3__45__cpo9iter_moveE
	.align		8
        /*0048*/ 	.dword	_ZN40_INTERNAL_cbfd4e30_4_k_cu_e04adaf9_150304cute7productE
	.align		8
        /*0050*/ 	.dword	_ZN40_INTERNAL_cbfd4e30_4_k_cu_e04adaf9_150304cute1_E


//--------------------- .text._ZN7cutlass13device_kernelINS_4gemm6kernel13GemmUniversalIN4cute5tupleIJiiiiEEENS1_10collective13CollectiveMmaINS1_37MainloopSm90TmaGmmaWarpSpecializedFP8ILi2ENS5_IJNS4_1CILi2EEENSA_ILi1EEESC_EEENS1_35KernelTmaWarpSpecializedCooperativeEEENS5_IJNSA_ILi192EEENSA_ILi160EEENSA_ILi256EEEEEENS_12float_e4m3_tENS5_IJlSC_lEEESK_SL_NS4_8TiledMMAINS4_8MMA_AtomIJNS4_4SM904GMMA30MMA_64x32x32_F32E4M3E4M3_SS_TNILNSP_7ScaleInE1ELSR_1EEEEEENS4_6LayoutISD_NS5_IJSC_NSA_ILi0EEESV_EEEEENS5_IJNS4_10UnderscoreESY_SY_EEEEENS4_13SM90_TMA_LOADENS4_14ComposedLayoutINS4_7SwizzleILi3ELi4ELi3EEENS4_18smem_ptr_flag_bitsILi8EEENSU_INS5_IJNSA_ILi8EEENSA_ILi128EEEEEENS5_IJS18_SC_EEEEEEEvNS4_8identityENS4_23SM90_TMA_LOAD_MULTICASTES1C_vS1D_EENS_8epilogue10collective6detail29Sm90TmaWarpSpecializedAdapterINS1H_15DefaultEpilogueISK_SL_SL_NS1G_6thread17LinearCombinationISK_Li1EffLNS1L_9ScaleType4KindE0ELNS_15FloatRoundStyleE2ESK_EENS1_15EpilogueDefaultEEEEEvvEEEEvNT_6ParamsE --------------------------
	.section	.text._ZN7cutlass13device_kernelINS_4gemm6kernel13GemmUniversalIN4cute5tupleIJiiiiEEENS1_10collective13CollectiveMmaINS1_37MainloopSm90TmaGmmaWarpSpecializedFP8ILi2ENS5_IJNS4_1CILi2EEENSA_ILi1EEESC_EEENS1_35KernelTmaWarpSpecializedCooperativeEEENS5_IJNSA_ILi192EEENSA_ILi160EEENSA_ILi256EEEEEENS_12float_e4m3_tENS5_IJlSC_lEEESK_SL_NS4_8TiledMMAINS4_8MMA_AtomIJNS4_4SM904GMMA30MMA_64x32x32_F32E4M3E4M3_SS_TNILNSP_7ScaleInE1ELSR_1EEEEEENS4_6LayoutISD_NS5_IJSC_NSA_ILi0EEESV_EEEEENS5_IJNS4_10UnderscoreESY_SY_EEEEENS4_13SM90_TMA_LOADENS4_14ComposedLayoutINS4_7SwizzleILi3ELi4ELi3EEENS4_18smem_ptr_flag_bitsILi8EEENSU_INS5_IJNSA_ILi8EEENSA_ILi128EEEEEENS5_IJS18_SC_EEEEEEEvNS4_8identityENS4_23SM90_TMA_LOAD_MULTICASTES1C_vS1D_EENS_8epilogue10collective6detail29Sm90TmaWarpSpecializedAdapterINS1H_15DefaultEpilogueISK_SL_SL_NS1G_6thread17LinearCombinationISK_Li1EffLNS1L_9ScaleType4KindE0ELNS_15FloatRoundStyleE2ESK_EENS1_15EpilogueDefaultEEEEEvvEEEEvNT_6ParamsE,"ax",@progbits
	.align	128
.text._ZN7cutlass13device_kernelINS_4gemm6kernel13GemmUniversalIN4cute5tupleIJiiiiEEENS1_10collective13CollectiveMmaINS1_37MainloopSm90TmaGmmaWarpSpecializedFP8ILi2ENS5_IJNS4_1CILi2EEENSA_ILi1EEESC_EEENS1_35KernelTmaWarpSpecializedCooperativeEEENS5_IJNSA_ILi192EEENSA_ILi160EEENSA_ILi256EEEEEENS_12float_e4m3_tENS5_IJlSC_lEEESK_SL_NS4_8TiledMMAINS4_8MMA_AtomIJNS4_4SM904GMMA30MMA_64x32x32_F32E4M3E4M3_SS_TNILNSP_7ScaleInE1ELSR_1EEEEEENS4_6LayoutISD_NS5_IJSC_NSA_ILi0EEESV_EEEEENS5_IJNS4_10UnderscoreESY_SY_EEEEENS4_13SM90_TMA_LOADENS4_14ComposedLayoutINS4_7SwizzleILi3ELi4ELi3EEENS4_18smem_ptr_flag_bitsILi8EEENSU_INS5_IJNSA_ILi8EEENSA_ILi128EEEEEENS5_IJS18_SC_EEEEEEEvNS4_8identityENS4_23SM90_TMA_LOAD_MULTICASTES1C_vS1D_EENS_8epilogue10collective6detail29Sm90TmaWarpSpecializedAdapterINS1H_15DefaultEpilogueISK_SL_SL_NS1G_6thread17LinearCombinationISK_Li1EffLNS1L_9ScaleType4KindE0ELNS_15FloatRoundStyleE2ESK_EENS1_15EpilogueDefaultEEEEEvvEEEEvNT_6ParamsE:
        .type           _ZN7cutlass13device_kernelINS_4gemm6kernel13GemmUniversalIN4cute5tupleIJiiiiEEENS1_10collective13CollectiveMmaINS1_37MainloopSm90TmaGmmaWarpSpecializedFP8ILi2ENS5_IJNS4_1CILi2EEENSA_ILi1EEESC_EEENS1_35KernelTmaWarpSpecializedCooperativeEEENS5_IJNSA_ILi192EEENSA_ILi160EEENSA_ILi256EEEEEENS_12float_e4m3_tENS5_IJlSC_lEEESK_SL_NS4_8TiledMMAINS4_8MMA_AtomIJNS4_4SM904GMMA30MMA_64x32x32_F32E4M3E4M3_SS_TNILNSP_7ScaleInE1ELSR_1EEEEEENS4_6LayoutISD_NS5_IJSC_NSA_ILi0EEESV_EEEEENS5_IJNS4_10UnderscoreESY_SY_EEEEENS4_13SM90_TMA_LOADENS4_14ComposedLayoutINS4_7SwizzleILi3ELi4ELi3EEENS4_18smem_ptr_flag_bitsILi8EEENSU_INS5_IJNSA_ILi8EEENSA_ILi128EEEEEENS5_IJS18_SC_EEEEEEEvNS4_8identityENS4_23SM90_TMA_LOAD_MULTICASTES1C_vS1D_EENS_8epilogue10collective6detail29Sm90TmaWarpSpecializedAdapterINS1H_15DefaultEpilogueISK_SL_SL_NS1G_6thread17LinearCombinationISK_Li1EffLNS1L_9ScaleType4KindE0ELNS_15FloatRoundStyleE2ESK_EENS1_15EpilogueDefaultEEEEEvvEEEEvNT_6ParamsE,@function
        .size           _ZN7cutlass13device_kernelINS_4gemm6kernel13GemmUniversalIN4cute5tupleIJiiiiEEENS1_10collective13CollectiveMmaINS1_37MainloopSm90TmaGmmaWarpSpecializedFP8ILi2ENS5_IJNS4_1CILi2EEENSA_ILi1EEESC_EEENS1_35KernelTmaWarpSpecializedCooperativeEEENS5_IJNSA_ILi192EEENSA_ILi160EEENSA_ILi256EEEEEENS_12float_e4m3_tENS5_IJlSC_lEEESK_SL_NS4_8TiledMMAINS4_8MMA_AtomIJNS4_4SM904GMMA30MMA_64x32x32_F32E4M3E4M3_SS_TNILNSP_7ScaleInE1ELSR_1EEEEEENS4_6LayoutISD_NS5_IJSC_NSA_ILi0EEESV_EEEEENS5_IJNS4_10UnderscoreESY_SY_EEEEENS4_13SM90_TMA_LOADENS4_14ComposedLayoutINS4_7SwizzleILi3ELi4ELi3EEENS4_18smem_ptr_flag_bitsILi8EEENSU_INS5_IJNSA_ILi8EEENSA_ILi128EEEEEENS5_IJS18_SC_EEEEEEEvNS4_8identityENS4_23SM90_TMA_LOAD_MULTICASTES1C_vS1D_EENS_8epilogue10collective6detail29Sm90TmaWarpSpecializedAdapterINS1H_15DefaultEpilogueISK_SL_SL_NS1G_6thread17LinearCombinationISK_Li1EffLNS1L_9ScaleType4KindE0ELNS_15FloatRoundStyleE2ESK_EENS1_15EpilogueDefaultEEEEEvvEEEEvNT_6ParamsE,(.L_x_392 - _ZN7cutlass13device_kernelINS_4gemm6kernel13GemmUniversalIN4cute5tupleIJiiiiEEENS1_10collective13CollectiveMmaINS1_37MainloopSm90TmaGmmaWarpSpecializedFP8ILi2ENS5_IJNS4_1CILi2EEENSA_ILi1EEESC_EEENS1_35KernelTmaWarpSpecializedCooperativeEEENS5_IJNSA_ILi192EEENSA_ILi160EEENSA_ILi256EEEEEENS_12float_e4m3_tENS5_IJlSC_lEEESK_SL_NS4_8TiledMMAINS4_8MMA_AtomIJNS4_4SM904GMMA30MMA_64x32x32_F32E4M3E4M3_SS_TNILNSP_7ScaleInE1ELSR_1EEEEEENS4_6LayoutISD_NS5_IJSC_NSA_ILi0EEESV_EEEEENS5_IJNS4_10UnderscoreESY_SY_EEEEENS4_13SM90_TMA_LOADENS4_14ComposedLayoutINS4_7SwizzleILi3ELi4ELi3EEENS4_18smem_ptr_flag_bitsILi8EEENSU_INS5_IJNSA_ILi8EEENSA_ILi128EEEEEENS5_IJS18_SC_EEEEEEEvNS4_8identityENS4_23SM90_TMA_LOAD_MULTICASTES1C_vS1D_EENS_8epilogue10collective6detail29Sm90TmaWarpSpecializedAdapterINS1H_15DefaultEpilogueISK_SL_SL_NS1G_6thread17LinearCombinationISK_Li1EffLNS1L_9ScaleType4KindE0ELNS_15FloatRoundStyleE2ESK_EENS1_15EpilogueDefaultEEEEEvvEEEEvNT_6ParamsE)
        .other          _ZN7cutlass13device_kernelINS_4gemm6kernel13GemmUniversalIN4cute5tupleIJiiiiEEENS1_10collective13CollectiveMmaINS1_37MainloopSm90TmaGmmaWarpSpecializedFP8ILi2ENS5_IJNS4_1CILi2EEENSA_ILi1EEESC_EEENS1_35KernelTmaWarpSpecializedCooperativeEEENS5_IJNSA_ILi192EEENSA_ILi160EEENSA_ILi256EEEEEENS_12float_e4m3_tENS5_IJlSC_lEEESK_SL_NS4_8TiledMMAINS4_8MMA_AtomIJNS4_4SM904GMMA30MMA_64x32x32_F32E4M3E4M3_SS_TNILNSP_7ScaleInE1ELSR_1EEEEEENS4_6LayoutISD_NS5_IJSC_NSA_ILi0EEESV_EEEEENS5_IJNS4_10UnderscoreESY_SY_EEEEENS4_13SM90_TMA_LOADENS4_14ComposedLayoutINS4_7SwizzleILi3ELi4ELi3EEENS4_18smem_ptr_flag_bitsILi8EEENSU_INS5_IJNSA_ILi8EEENSA_ILi128EEEEEENS5_IJS18_SC_EEEEEEEvNS4_8identityENS4_23SM90_TMA_LOAD_MULTICASTES1C_vS1D_EENS_8epilogue10collective6detail29Sm90TmaWarpSpecializedAdapterINS1H_15DefaultEpilogueISK_SL_SL_NS1G_6thread17LinearCombinationISK_Li1EffLNS1L_9ScaleType4KindE0ELNS_15FloatRoundStyleE2ESK_EENS1_15EpilogueDefaultEEEEEvvEEEEvNT_6ParamsE,@"STO_CUDA_ENTRY STV_DEFAULT"
_ZN7cutlass13device_kernelINS_4gemm6kernel13GemmUniversalIN4cute5tupleIJiiiiEEENS1_10collective13CollectiveMmaINS1_37MainloopSm90TmaGmmaWarpSpecializedFP8ILi2ENS5_IJNS4_1CILi2EEENSA_ILi1EEESC_EEENS1_35KernelTmaWarpSpecializedCooperativeEEENS5_IJNSA_ILi192EEENSA_ILi160EEENSA_ILi256EEEEEENS_12float_e4m3_tENS5_IJlSC_lEEESK_SL_NS4_8TiledMMAINS4_8MMA_AtomIJNS4_4SM904GMMA30MMA_64x32x32_F32E4M3E4M3_SS_TNILNSP_7ScaleInE1ELSR_1EEEEEENS4_6LayoutISD_NS5_IJSC_NSA_ILi0EEESV_EEEEENS5_IJNS4_10UnderscoreESY_SY_EEEEENS4_13SM90_TMA_LOADENS4_14ComposedLayoutINS4_7SwizzleILi3ELi4ELi3EEENS4_18smem_ptr_flag_bitsILi8EEENSU_INS5_IJNSA_ILi8EEENSA_ILi128EEEEEENS5_IJS18_SC_EEEEEEEvNS4_8identityENS4_23SM90_TMA_LOAD_MULTICASTES1C_vS1D_EENS_8epilogue10collective6detail29Sm90TmaWarpSpecializedAdapterINS1H_15DefaultEpilogueISK_SL_SL_NS1G_6thread17LinearCombinationISK_Li1EffLNS1L_9ScaleType4KindE0ELNS_15FloatRoundStyleE2ESK_EENS1_15EpilogueDefaultEEEEEvvEEEEvNT_6ParamsE:
[----:B------:R-:W0:Y:S02]  /*0000*/  LDC R1, c[0x0][0x28] ;  /* 0x00000a00ff017b82 */ /* 0x000e240000000800 */
[----:B0-----:R-:W-:Y:S01]  /*0010*/  VIADD R1, R1, 0xfffffdf8 ;  /* 0xfffffdf801017836 */ /* 0x001fe20000000000 */
[----:B------:R-:W0:Y:S01]  /*0020*/  S2R R4, SR_TID.X ;  /* 0x0000000000047919 */ /* 0x000e220000002100 */
[----:B------:R-:W-:Y:S01]  /*0030*/  ELECT P0, URZ, PT ;  /* 0x00000000003f782f */ /* 0x000fe20003800000 */
[----:B------:R-:W-:Y:S01]  /*0040*/  BSSY B0, `(.L_x_0) ;  /* 0x0000015000007945 */ /* 0x000fe20003800000 */
[--C-:B0-----:R-:W-:Y:S02]  /*0050*/  SHF.R.U32.HI R0, RZ, 0x5, R4.reuse ;  /* 0x00000005ff007819 */ /* 0x101fe40000011604 */
[----:B------:R-:W-:-:S03]  /*0060*/  SHF.R.U32.HI R2, RZ, 0x7, R4 ;  /* 0x00000007ff027819 */ /* 0x000fc60000011604 */
[----:B------:R-:W0:Y:S04]  /*0070*/  SHFL.IDX PT, R3, R0, RZ, 0x1f ;  /* 0x00001fff00037589 */ /* 0x000e2800000e0000 */
[----:B------:R-:W1:Y:S01]  /*0080*/  SHFL.IDX PT, R2, R2, RZ, 0x1f ;  /* 0x00001fff02027589 */ /* 0x000e6200000e0000 */
[----:B0-----:R-:W-:Y:S02]  /*0090*/  R2UR UR4, R3 ;  /* 0x00000000030472ca */ /* 0x001fe400000e0000 */
[----:B-1----:R-:W-:-:S11]  /*00a0*/  R2UR UR8, R2 ;  /* 0x00000000020872ca */ /* 0x002fd600000e0000 */
[----:B------:R-:W-:Y:S02]  /*00b0*/  USHF.R.S32.HI UR5, URZ, 0x1f, UR4 ;  /* 0x0000001f3f057899 */ /* 0x000fe40008011404 */
[----:B------:R-:W-:Y:S02]  /*00c0*/  ISETP.NE.OR P0, PT, RZ, UR4, !P0 ;  /* 0x00000004ff007c0c */ /* 0x000fe4000c705670 */
[----:B------:R-:W-:-:S04]  /*00d0*/  ULEA.HI UR5, UR5, UR4, URZ, 0x2 ;  /* 0x0000000405057291 */ /* 0x000fc8000f8f103f */
[----:B------:R-:W-:-:S04]  /*00e0*/  ULOP3.LUT UR5, UR5, 0xfffffffc, URZ, 0xc0, !UPT ;  /* 0xfffffffc05057892 */ /* 0x000fc8000f8ec03f */
[----:B------:R-:W-:-:S03]  /*00f0*/  UIADD3 UR7, UR4, -UR5, URZ ;  /* 0x8000000504077290 */ /* 0x000fc6000fffe03f */
[----:B------:R-:W-:Y:S09]  /*0100*/  @P0 BRA `(.L_x_1) ;  /* 0x0000000000200947 */ /* 0x000ff20003800000 */
[----:B------:R-:W-:Y:S02]  /*0110*/  ULDC.64 UR4, c[0x0][0x198] ;  /* 0x0000660000047ab9 */ /* 0x000fe40000000a00 */
[----:B------:R-:W-:Y:S02]  /*0120*/  UIADD3 UR10, UP0, UR4, 0xf0, URZ ;  /* 0x000000f0040a7890 */ /* 0x000fe4000ff1e03f */
[----:B------:R-:W-:Y:S02]  /*0130*/  UIADD3 UR4, UP1, UR4, 0x1f0, URZ ;  /* 0x000001f004047890 */ /* 0x000fe4000ff3e03f */
[----:B------:R-:W-:Y:S02]  /*0140*/  UIADD3.X UR11, URZ, UR5, URZ, UP0, !UPT ;  /* 0x000000053f0b7290 */ /* 0x000fe400087fe43f */
[----:B------:R-:W-:-:S07]  /*0150*/  UIADD3.X UR5, URZ, UR5, URZ, UP1, !UPT ;  /* 0x000000053f057290 */ /* 0x000fce0008ffe43f */
[----:B------:R0:W-:Y:S02]  /*0160*/  UTMACCTL.PF [UR10] ;  /* 0x000000000a0079b9 */ /* 0x0001e40008040000 */
[----:B------:R0:W-:Y:S02]  /*0170*/  UTMACCTL.PF [UR4] ;  /* 0x00000000040079b9 */ /* 0x0001e40008040000 */
[----:B0-----:R-:W-:Y:S01]  /*0180*/  NOP ;  /* 0x0000000000007918 */ /* 0x001fe20000000000 */
.L_x_1:
[----:B------:R-:W-:Y:S05]  /*0190*/  BSYNC B0 ;  /* 0x0000000000007941 */ /* 0x000fea0003800000 */
.L_x_0:
[----:B------:R-:W0:Y:S01]  /*01a0*/  SHFL.IDX PT, R3, R0, RZ, 0x1f ;  /* 0x00001fff00037589 */ /* 0x000e2200000e0000 */
[----:B------:R-:W-:Y:S01]  /*01b0*/  UISETP.NE.AND UP0, UPT, UR7, 0x3, UPT ;  /* 0x000000030700788c */ /* 0x000fe2000bf05270 */
[----:B------:R-:W-:Y:S01]  /*01c0*/  ISETP.NE.AND P1, PT, RZ, UR8, PT ;  /* 0x00000008ff007c0c */ /* 0x000fe2000bf25270 */
[----:B------:R-:W-:Y:S02]  /*01d0*/  UIADD3 UR11, UR8, -0x1, URZ ;  /* 0xffffffff080b7890 */ /* 0x000fe4000fffe03f */
[----:B------:R-:W-:Y:S02]  /*01e0*/  UISETP.EQ.OR UP0, UPT, UR7, URZ, !UP0 ;  /* 0x0000003f0700728c */ /* 0x000fe4000c702670 */
[----:B------:R-:W-:Y:S02]  /*01f0*/  UISETP.GE.U32.AND UP1, UPT, UR11, 0x2, UPT ;  /* 0x000000020b00788c */ /* 0x000fe4000bf26070 */
[----:B------:R-:W-:-:S04]  /*0200*/  UISETP.EQ.AND UP0, UPT, UR8, URZ, UP0 ;  /* 0x0000003f0800728c */ /* 0x000fc80008702270 */
[----:B------:R-:W-:-:S04]  /*0210*/  USEL UR6, URZ, 0x1, !UP0 ;  /* 0x000000013f067887 */ /* 0x000fc8000c000000 */
[----:B------:R-:W-:Y:S01]  /*0220*/  USEL UR6, UR6, 0x2, UP1 ;  /* 0x0000000206067887 */ /* 0x000fe20008800000 */
[----:B0-----:R-:W-:-:S13]  /*0230*/  ISETP.NE.AND P0, PT, R3, RZ, PT ;  /* 0x000000ff0300720c */ /* 0x001fda0003f05270 */
[----:B------:R-:W-:Y:S05]  /*0240*/  @P0 BRA `(.L_x_2) ;  /* 0x0000000000480947 */ /* 0x000fea0003800000 */
[----:B------:R-:W0:Y:S01]  /*0250*/  S2UR UR10, SR_CgaCtaId ;  /* 0x00000000000a79c3 */ /* 0x000e220000008800 */
[----:B------:R-:W-:Y:S01]  /*0260*/  UMOV UR4, 0x400 ;  /* 0x0000040000047882 */ /* 0x000fe20000000000 */
[----:B------:R-:W-:Y:S01]  /*0270*/  UMOV UR5, 0x1 ;  /* 0x0000000100057882 */ /* 0x000fe20000000000 */
[----:B------:R-:W-:Y:S01]  /*0280*/  UMOV UR8, 0x4 ;  /* 0x0000000400087882 */ /* 0x000fe20000000000 */
[----:B------:R-:W-:Y:S01]  /*0290*/  ELECT P0, URZ, PT ;  /* 0x00000000003f782f */ /* 0x000fe20003800000 */
[----:B------:R-:W-:-:S04]  /*02a0*/  UIADD3 UR8, -UR8, 0x100000, URZ ;  /* 0x0010000008087890 */ /* 0x000fc8000fffe13f */
[----:B------:R-:W-:Y:S02]  /*02b0*/  USHF.L.U32 UR9, UR8, 0xb, URZ ;  /* 0x0000000b08097899 */ /* 0x000fe4000800063f */
[----:B------:R-:W-:Y:S02]  /*02c0*/  USHF.L.U32 UR8, UR8, 0x1, URZ ;  /* 0x0000000108087899 */ /* 0x000fe4000800063f */
[----:B0-----:R-:W-:Y:S02]  /*02d0*/  ULEA UR10, UR10, UR4, 0x18 ;  /* 0x000000040a0a7291 */ /* 0x001fe4000f8ec03f */
[----:B------:R-:W-:-:S04]  /*02e0*/  UIADD3 UR4, -UR5, 0x100000, URZ ;  /* 0x0010000005047890 */ /* 0x000fc8000fffe13f */
[----:B------:R-:W-:Y:S02]  /*02f0*/  USHF.L.U32 UR5, UR4, 0xb, URZ ;  /* 0x0000000b04057899 */ /* 0x000fe4000800063f */
[----:B------:R-:W-:Y:S01]  /*0300*/  USHF.L.U32 UR4, UR4, 0x1, URZ ;  /* 0x0000000104047899 */ /* 0x000fe2000800063f */
[----:B------:R-:W0:Y:S11]  /*0310*/  FENCE.VIEW.ASYNC.S ;  /* 0x00000000000073c6 */ /* 0x000e360000000000 */
[----:B0-----:R0:W1:Y:S01]  /*0320*/  SYNCS.EXCH.64 URZ, [UR10], UR4 ;  /* 0x000000040a3f75b2 */ /* 0x0010620008000100 */
[----:B------:R0:W2:Y:S01]  /*0330*/  SYNCS.EXCH.64 URZ, [UR10+0x10], UR8 ;  /* 0x000010080a3f75b2 */ /* 0x0000a20008000100 */
[----:B------:R0:W3:Y:S01]  /*0340*/  SYNCS.EXCH.64 URZ, [UR10+0x8], UR4 ;  /* 0x000008040a3f75b2 */ /* 0x0000e20008000100 */
[----:B------:R0:W4:Y:S01]  /*0350*/  SYNCS.EXCH.64 URZ, [UR10+0x18], UR8 ;  /* 0x000018080a3f75b2 */ /* 0x0001220008000100 */
[----:B------:R-:W-:Y:S01]  /*0360*/  NOP ;  /* 0x0000000000007918 */ /* 0x000fe20000000000 */
.L_x_2:
[----:B------:R-:W-:Y:S01]  /*0370*/  SHF.R.S32.HI R2, RZ, 0x1f, R4 ;  /* 0x0000001fff027819 */ /* 0x000fe20000011404 */
[----:B------:R-:W5:Y:S01]  /*0380*/  SHFL.IDX PT, R0, R0, RZ, 0x1f ;  /* 0x00001fff00007589 */ /* 0x000f6200000e0000 */
[----:B0-----:R-:W0:Y:S01]  /*0390*/  S2UR UR10, SR_CTAID.X ;  /* 0x00000000000a79c3 */ /* 0x001e220000002500 */
[----:B------:R-:W-:Y:S02]  /*03a0*/  ELECT P0, URZ, PT ;  /* 0x00000000003f782f */ /* 0x000fe40003800000 */
[----:B------:R-:W-:Y:S01]  /*03b0*/  LEA.HI R2, R2, R4, RZ, 0x7 ;  /* 0x0000000402027211 */ /* 0x000fe200078f38ff */
[----:B------:R-:W-:Y:S01]  /*03c0*/  ULDC UR4, c[0x0][0x150] ;  /* 0x0000540000047ab9 */ /* 0x000fe20000000800 */
[----:B------:R-:W-:Y:S01]  /*03d0*/  SHF.R.S32.HI R6, RZ, 0x1f, R3 ;  /* 0x0000001fff067819 */ /* 0x000fe20000011403 */
[----:B------:R-:W-:Y:S01]  /*03e0*/  NOP ;  /* 0x0000000000007918 */ /* 0x000fe20000000000 */
[----:B------:R-:W-:Y:S01]  /*03f0*/  LOP3.LUT R2, R2, 0xffffff80, RZ, 0xc0, !PT ;  /* 0xffffff8002027812 */ /* 0x000fe200078ec0ff */
[----:B------:R-:W-:Y:S01]  /*0400*/  NOP ;  /* 0x0000000000007918 */ /* 0x000fe20000000000 */
[----:B------:R-:W-:Y:S01]  /*0410*/  LEA.HI R6, R6, R3, RZ, 0x2 ;  /* 0x0000000306067211 */ /* 0x000fe200078f10ff */
[----:B------:R-:W1:Y:S02]  /*0420*/  LDC R8, c[0x0][0x144] ;  /* 0x00005100ff087b82 */ /* 0x000e640000000800 */
[----:B------:R-:W-:Y:S01]  /*0430*/  IMAD.IADD R4, R4, 0x1, -R2 ;  /* 0x0000000104047824 */ /* 0x000fe200078e0a02 */
[----:B------:R-:W-:Y:S01]  /*0440*/  LOP3.LUT R6, R6, 0x3ffffffc, RZ, 0xc0, !PT ;  /* 0x3ffffffc06067812 */ /* 0x000fe200078ec0ff */
[----:B------:R-:W2:Y:S03]  /*0450*/  S2R R2, SR_CTAID.Y ;  /* 0x0000000000027919 */ /* 0x000ea60000002600 */
[----:B------:R-:W-:Y:S01]  /*0460*/  SHF.R.S32.HI R5, RZ, 0x1f, R4 ;  /* 0x0000001fff057819 */ /* 0x000fe20000011404 */
[----:B------:R-:W-:Y:S01]  /*0470*/  IMAD.IADD R6, R3, 0x1, -R6 ;  /* 0x0000000103067824 */ /* 0x000fe200078e0a06 */
[----:B------:R-:W3:Y:S02]  /*0480*/  LDC R13, c[0x0][0x148] ;  /* 0x00005200ff0d7b82 */ /* 0x000ee40000000800 */
[----:B------:R-:W-:-:S02]  /*0490*/  LEA.HI R5, R5, R4, RZ, 0x3 ;  /* 0x0000000405057211 */ /* 0x000fc400078f18ff */
[----:B-----5:R-:W-:Y:S02]  /*04a0*/  ISETP.NE.OR P0, PT, R0, RZ, !P0 ;  /* 0x000000ff0000720c */ /* 0x020fe40004705670 */
[--C-:B------:R-:W-:Y:S02]  /*04b0*/  SHF.R.S32.HI R0, RZ, 0x3, R5.reuse ;  /* 0x00000003ff007819 */ /* 0x100fe40000011405 */
[----:B------:R-:W-:Y:S02]  /*04c0*/  SHF.R.S32.HI R5, RZ, 0x1f, R5 ;  /* 0x0000001fff057819 */ /* 0x000fe40000011405 */
[----:B0-----:R-:W-:Y:S02]  /*04d0*/  I2FP.F32.U32 R7, UR10 ;  /* 0x0000000a00077c45 */ /* 0x001fe40008201000 */
[----:B------:R-:W-:-:S03]  /*04e0*/  LEA.HI R5, R5, R0, RZ, 0x2 ;  /* 0x0000000005057211 */ /* 0x000fc600078f10ff */
[----:B------:R-:W-:Y:S01]  /*04f0*/  FMUL R7, R7, UR4 ;  /* 0x0000000407077c20 */ /* 0x000fe20008400000 */
[----:B------:R-:W-:Y:S01]  /*0500*/  LOP3.LUT R5, R5, 0xfffffffc, RZ, 0xc0, !PT ;  /* 0xfffffffc05057812 */ /* 0x000fe200078ec0ff */
[----:B------:R-:W-:Y:S01]  /*0510*/  VOTEU.ALL UP0, P0 ;  /* 0x00000000003f7886 */ /* 0x000fe20000000000 */
[----:B------:R-:W-:Y:S01]  /*0520*/  ULDC UR4, c[0x0][0x154] ;  /* 0x0000550000047ab9 */ /* 0x000fe20000000800 */
[----:B------:R-:W-:Y:S02]  /*0530*/  VOTEU.ALL UP1, P0 ;  /* 0x00000000003f7886 */ /* 0x000fe40000020000 */
[----:B------:R-:W0:Y:S01]  /*0540*/  F2I.U32.TRUNC.NTZ R7, R7 ;  /* 0x0000000700077305 */ /* 0x000e22000020f000 */
[----:B------:R-:W-:Y:S01]  /*0550*/  IMAD.IADD R5, R0, 0x1, -R5 ;  /* 0x0000000100057824 */ /* 0x000fe200078e0a05 */
[----:B------:R-:W5:Y:S01]  /*0560*/  @!UP0 S2UR UR9, SR_CgaCtaId ;  /* 0x00000000000989c3 */ /* 0x000f620000008800 */
[----:B------:R-:W-:Y:S02]  /*0570*/  @!UP0 UMOV UR8, 0x400 ;  /* 0x0000040000088882 */ /* 0x000fe40000000000 */
[----:B------:R-:W-:Y:S01]  /*0580*/  IMAD R5, R6, 0x4, R5 ;  /* 0x0000000406057824 */ /* 0x000fe200078e0205 */
[----:B--2---:R-:W-:-:S04]  /*0590*/  I2FP.F32.U32 R6, R2 ;  /* 0x0000000200067245 */ /* 0x004fc80000201000 */
[----:B------:R-:W-:Y:S01]  /*05a0*/  LEA.HI R0, R5, R5, RZ, 0x1 ;  /* 0x0000000505007211 */ /* 0x000fe200078f08ff */
[----:B------:R-:W-:Y:S01]  /*05b0*/  FMUL R6, R6, UR4 ;  /* 0x0000000406067c20 */ /* 0x000fe20008400000 */
[----:B------:R-:W-:Y:S02]  /*05c0*/  UMOV UR4, 0x20 ;  /* 0x0000002000047882 */ /* 0x000fe40000000000 */
[----:B------:R-:W-:Y:S01]  /*05d0*/  LOP3.LUT R0, R0, 0xfffffffe, RZ, 0xc0, !PT ;  /* 0xfffffffe00007812 */ /* 0x000fe200078ec0ff */
[----:B0-----:R-:W-:Y:S01]  /*05e0*/  IMAD.MOV R11, RZ, RZ, -R7 ;  /* 0x000000ffff0b7224 */ /* 0x001fe200078e0a07 */
[----:B------:R-:W-:-:S04]  /*05f0*/  @!UP0 UIADD3 UR4, -UR4, 0x100000, URZ ;  /* 0x0010000004048890 */ /* 0x000fc8000fffe13f */
[----:B------:R-:W-:Y:S02]  /*0600*/  @!UP0 USHF.L.U32 UR5, UR4, 0xb, URZ ;  /* 0x0000000b04058899 */ /* 0x000fe4000800063f */
[----:B------:R-:W-:Y:S01]  /*0610*/  @!UP0 USHF.L.U32 UR4, UR4, 0x1, URZ ;  /* 0x0000000104048899 */ /* 0x000fe2000800063f */
[----:B------:R-:W0:Y:S01]  /*0620*/  F2I.U32.TRUNC.NTZ R6, R6 ;  /* 0x0000000600067305 */ /* 0x000e22000020f000 */
[----:B------:R-:W2:Y:S01]  /*0630*/  LDC R7, c[0x0][0x140] ;  /* 0x00005000ff077b82 */ /* 0x000ea20000000800 */
[----:B-1----:R-:W-:Y:S02]  /*0640*/  IMAD R11, R8, R11, UR10 ;  /* 0x0000000a080b7e24 */ /* 0x002fe4000f8e020b */
[----:B------:R-:W-:-:S05]  /*0650*/  IMAD.IADD R0, R5, 0x1, -R0 ;  /* 0x0000000105007824 */ /* 0x000fca00078e0a00 */
[----:B------:R-:W-:Y:S01]  /*0660*/  ISETP.NE.AND P2, PT, R0, R11, PT ;  /* 0x0000000b0000720c */ /* 0x000fe20003f45270 */
[C---:B------:R-:W-:Y:S01]  /*0670*/  IMAD.SHL.U32 R0, R5.reuse, 0x4, RZ ;  /* 0x0000000405007824 */ /* 0x040fe200078e00ff */
[----:B-----5:R-:W-:Y:S01]  /*0680*/  @!UP0 ULEA UR8, UR9, UR8, 0x18 ;  /* 0x0000000809088291 */ /* 0x020fe2000f8ec03f */
[----:B------:R-:W-:Y:S01]  /*0690*/  VOTEU.ALL UP0, P0 ;  /* 0x00000000003f7886 */ /* 0x000fe20000000000 */
[----:B------:R-:W-:Y:S01]  /*06a0*/  LOP3.LUT P0, RZ, R4, 0x7, RZ, 0xc0, !PT ;  /* 0x0000000704ff7812 */ /* 0x000fe2000780c0ff */
[----:B0-----:R-:W-:Y:S01]  /*06b0*/  IMAD.MOV R12, RZ, RZ, -R6 ;  /* 0x000000ffff0c7224 */ /* 0x001fe200078e0a06 */
[----:B------:R-:W-:-:S03]  /*06c0*/  LOP3.LUT R9, R5, 0xc, R0, 0x78, !PT ;  /* 0x0000000c05097812 */ /* 0x000fc600078e7800 */
[----:B---3--:R-:W-:Y:S01]  /*06d0*/  IMAD R5, R13, R12, R2 ;  /* 0x0000000c0d057224 */ /* 0x008fe200078e0202 */
[C---:B------:R-:W-:Y:S01]  /*06e0*/  ISETP.LT.U32.AND P0, PT, R9.reuse, 0x2, !P0 ;  /* 0x000000020900780c */ /* 0x040fe20004701070 */
[----:B------:R0:W-:Y:S02]  /*06f0*/  STL [R1+0x174], R9 ;  /* 0x0001740901007387 */ /* 0x0001e40000100800 */
[----:B------:R-:W-:Y:S02]  /*0700*/  @P2 LEA.HI R0, R9, R9, RZ, 0x1 ;  /* 0x0000000909002211 */ /* 0x000fe400078f08ff */
[----:B------:R-:W1:Y:S02]  /*0710*/  FENCE.VIEW.ASYNC.S ;  /* 0x00000000000073c6 */ /* 0x000e640000000000 */
[----:B-1----:R0:W1:Y:S01]  /*0720*/  @!UP0 SYNCS.EXCH.64 URZ, [UR8+0x30], UR4 ;  /* 0x00003004083f85b2 */ /* 0x0020620008000100 */
[----:B--2---:R-:W-:Y:S02]  /*0730*/  ISETP.EQ.U32.AND P5, PT, R7, 0x1, PT ;  /* 0x000000010700780c */ /* 0x004fe40003fa2070 */
[----:B------:R-:W-:-:S04]  /*0740*/  @P2 SHF.R.S32.HI R0, RZ, 0x1, R0 ;  /* 0x00000001ff002819 */ /* 0x000fc80000011400 */
[----:B------:R-:W-:Y:S01]  /*0750*/  @P2 ISETP.NE.AND P3, PT, R0, R5, PT ;  /* 0x000000050000220c */ /* 0x000fe20003f65270 */
[----:B------:R-:W-:Y:S01]  /*0760*/  IMAD.MOV.U32 R0, RZ, RZ, 0x1 ;  /* 0x00000001ff007424 */ /* 0x000fe200078e00ff */
[----:B------:R-:W-:Y:S02]  /*0770*/  SEL R5, RZ, 0x1, !P0 ;  /* 0x00000001ff057807 */ /* 0x000fe40004000000 */
[----:B------:R-:W-:-:S04]  /*0780*/  @P2 SEL R0, RZ, 0x1, P3 ;  /* 0x00000001ff002807 */ /* 0x000fc80001800000 */
[----:B------:R-:W-:Y:S01]  /*0790*/  LOP3.LUT R0, R0, R5, RZ, 0xc0, !PT ;  /* 0x0000000500007212 */ /* 0x000fe200078ec0ff */
[----:B------:R0:W2:Y:S01]  /*07a0*/  @!UP1 SYNCS.EXCH.64 URZ, [UR8+0x38], UR4 ;  /* 0x00003804083f95b2 */ /* 0x0000a20008000100 */
[----:B------:R-:W-:-:S03]  /*07b0*/  NOP ;  /* 0x0000000000007918 */ /* 0x000fc60000000000 */
[----:B------:R0:W-:Y:S01]  /*07c0*/  STL [R1+0x170], R0 ;  /* 0x0001700001007387 */ /* 0x0001e20000100800 */
[----:B-1----:R-:W-:Y:S05]  /*07d0*/  @!P5 BRA `(.L_x_3) ;  /* 0x000000000008d947 */ /* 0x002fea0003800000 */
[----:B--2-4-:R-:W-:Y:S01]  /*07e0*/  UCGABAR_ARV ;  /* 0x00000000000079c7 */ /* 0x014fe20008000000 */
[----:B------:R-:W-:Y:S05]  /*07f0*/  BRA `(.L_x_4) ;  /* 0x0000000000047947 */ /* 0x000fea0003800000 */
.L_x_3:
[----:B--2-4-:R-:W-:Y:S01]  /*0800*/  NOP ;  /* 0x0000000000007918 */ /* 0x014fe20000000000 */
.L_x_4:
[----:B0-----:R-:W0:Y:S01]  /*0810*/  LDC R0, c[0x0][0x65c] ;  /* 0x00019700ff007b82 */ /* 0x001e220000000800 */
[----:B------:R-:W-:Y:S02]  /*0820*/  IMAD.U32 R4, RZ, RZ, UR10 ;  /* 0x0000000aff047e24 */ /* 0x000fe4000f8e00ff */
[----:B------:R-:W-:Y:S01]  /*0830*/  IMAD.MOV.U32 R5, RZ, RZ, RZ ;  /* 0x000000ffff057224 */ /* 0x000fe200078e00ff */
[----:B0-----:R-:W-:-:S13]  /*0840*/  ISETP.NE.AND P4, PT, R0, 0x1, PT ;  /* 0x000000010000780c */ /* 0x001fda0003f85270 */
[----:B------:R-:W0:Y:S01]  /*0850*/  @P4 LDC R7, c[0x0][0x10] ;  /* 0x00000400ff074b82 */ /* 0x000e220000000800 */
[----:B------:R-:W-:Y:S02]  /*0860*/  @P4 IMAD.MOV.U32 R3, RZ, RZ, RZ ;  /* 0x000000ffff034224 */ /* 0x000fe400078e00ff */
[----:B------:R-:W-:-:S05]  /*0870*/  @P4 IMAD.MOV.U32 R15, RZ, RZ, RZ ;  /* 0x000000ffff0f4224 */ /* 0x000fca00078e00ff */
[----:B------:R-:W1:Y:S01]  /*0880*/  @!P4 LDC R9, c[0x0][0xc] ;  /* 0x00000300ff09cb82 */ /* 0x000e620000000800 */
[----:B0-----:R-:W-:-:S04]  /*0890*/  @P4 IMAD.WIDE.U32 R6, R7, UR10, R2 ;  /* 0x0000000a07064c25 */ /* 0x001fc8000f8e0002 */
[----:B------:R-:W-:Y:S02]  /*08a0*/  @P4 IMAD.MOV.U32 R8, RZ, RZ, R6 ;  /* 0x000000ffff084224 */ /* 0x000fe400078e0006 */
[----:B------:R-:W-:Y:S02]  /*08b0*/  @P4 IMAD.IADD R16, R7, 0x1, R15 ;  /* 0x0000000107104824 */ /* 0x000fe400078e020f */
[----:B-1----:R-:W-:-:S04]  /*08c0*/  @!P4 IMAD.WIDE.U32 R4, R2, R9, R4 ;  /* 0x000000090204c225 */ /* 0x002fc800078e0004 */
[----:B------:R-:W-:Y:S02]  /*08d0*/  @!P4 IMAD.MOV.U32 R8, RZ, RZ, R4 ;  /* 0x000000ffff08c224 */ /* 0x000fe400078e0004 */
[----:B------:R-:W-:-:S03]  /*08e0*/  @!P4 IMAD.MOV.U32 R16, RZ, RZ, R5 ;  /* 0x000000ffff10c224 */ /* 0x000fc600078e0005 */
[----:B------:R0:W-:Y:S04]  /*08f0*/  STL [R1+0x17c], R8 ;  /* 0x00017c0801007387 */ /* 0x0001e80000100800 */
[----:B------:R0:W-:Y:S01]  /*0900*/  STL [R1+0x178], R16 ;  /* 0x0001781001007387 */ /* 0x0001e20000100800 */
[----:B------:R-:W-:Y:S05]  /*0910*/  @!P5 BRA `(.L_x_5) ;  /* 0x00000000000cd947 */ /* 0x000fea0003800000 */
[----:B------:R-:W-:Y:S01]  /*0920*/  UCGABAR_WAIT ;  /* 0x0000000000007dc7 */ /* 0x000fe20008000000 */
[----:B------:R-:W-:Y:S01]  /*0930*/  CCTL.IVALL ;  /* 0x00000000ff00798f */ /* 0x000fe20002000000 */
[----:B------:R-:W-:Y:S05]  /*0940*/  BRA `(.L_x_6) ;  /* 0x0000000000047947 */ /* 0x000fea0003800000 */
.L_x_5:
[----:B------:R-:W-:Y:S06]  /*0950*/  BAR.SYNC.DEFER_BLOCKING 0x0 ;  /* 0x0000000000007b1d */ /* 0x000fec0000010000 */
.L_x_6:
[----:B------:R-:W-:Y:S05]  /*0960*/  @!P1 BRA `(.L_x_7) ;  /* 0x0000015400c49947 */ /* 0x000fea0003800000 */
[----:B------:R-:W-:-:S06]  /*0970*/  UISETP.GT.U32.AND UP0, UPT, UR11, 0x1, UPT ;  /* 0x000000010b00788c */ /* 0x000fcc000bf04070 */
[----:B------:R-:W-:-:S13]  /*0980*/  PLOP3.LUT P0, PT, PT, PT, UP0, 0x80, 0x0 ;  /* 0x000000000000781c */ /* 0x000fda0003f0f008 */
[----:B------:R-:W-:Y:S05]  /*0990*/  @P0 EXIT ;  /* 0x000000000000094d */ /* 0x000fea0003800000 */
[----:B------:R-:W-:Y:S01]  /*09a0*/  IMAD.MOV.U32 R5, RZ, RZ, -0x1 ;  /* 0xffffffffff057424 */ /* 0x000fe200078e00ff */
[----:B------:R-:W-:Y:S01]  /*09b0*/  ULDC.64 UR4, c[0x0][0x650] ;  /* 0x0001940000047ab9 */ /* 0x000fe20000000a00 */
[----:B------:R-:W-:Y:S01]  /*09c0*/  IMAD.MOV.U32 R4, RZ, RZ, -0x1 ;  /* 0xffffffffff047424 */ /* 0x000fe200078e00ff */
[----:B------:R-:W-:Y:S01]  /*09d0*/  ISETP.GE.U32.AND P0, PT, R8, UR4, PT ;  /* 0x0000000408007c0c */ /* 0x000fe2000bf06070 */
[----:B------:R-:W-:Y:S01]  /*09e0*/  UMOV UR13, 0xffffffff ;  /* 0xffffffff000d7882 */ /* 0x000fe20000000000 */
[----:B------:R1:W-:Y:S01]  /*09f0*/  STL [R1+0x180], R5 ;  /* 0x0001800501007387 */ /* 0x0003e20000100800 */
[----:B------:R-:W-:Y:S02]  /*0a00*/  PRMT R0, RZ, 0x7610, R0 ;  /* 0x00007610ff007816 */ /* 0x000fe40000000000 */
[----:B------:R-:W-:Y:S01]  /*0a10*/  ISETP.GE.U32.AND.EX P0, PT, R16, UR5, PT, P0 ;  /* 0x0000000510007c0c */ /* 0x000fe2000bf06100 */
[----:B------:R1:W-:-:S12]  /*0a20*/  STL [R1+0x184], R4 ;  /* 0x0001840401007387 */ /* 0x0003d80000100800 */
[----:B-1----:R-:W-:Y:S05]  /*0a30*/  @P0 BRA `(.L_x_8) ;  /* 0x0000000400400947 */ /* 0x002fea0003800000 */
[----:B------:R-:W-:Y:S01]  /*0a40*/  ULDC.64 UR14, c[0x0][0x628] ;  /* 0x00018a00000e7ab9 */ /* 0x000fe20000000a00 */
[----:B------:R-:W1:Y:S01]  /*0a50*/  LDC.64 R6, c[0x0][0x620] ;  /* 0x00018800ff067b82 */ /* 0x000e620000000a00 */
[----:B------:R-:W-:Y:S01]  /*0a60*/  ISETP.NE.U32.AND P0, PT, RZ, UR14, PT ;  /* 0x0000000eff007c0c */ /* 0x000fe2000bf05070 */
[----:B------:R-:W-:Y:S01]  /*0a70*/  ULDC UR13, c[0x0][0x630] ;  /* 0x00018c00000d7ab9 */ /* 0x000fe20000000800 */
[----:B------:R-:W-:Y:S02]  /*0a80*/  R2UR UR4, R8 ;  /* 0x00000000080472ca */ /* 0x000fe400000e0000 */
[----:B------:R-:W-:Y:S02]  /*0a90*/  ISETP.NE.AND.EX P0, PT, RZ, UR15, PT, P0 ;  /* 0x0000000fff007c0c */ /* 0x000fe4000bf05300 */
[----:B------:R-:W-:-:S11]  /*0aa0*/  R2UR UR5, R16 ;  /* 0x00000000100572ca */ /* 0x000fd600000e0000 */
[----:B------:R-:W-:Y:S05]  /*0ab0*/  @!P0 BRA `(.L_x_9) ;  /* 0x0000000000308947 */ /* 0x000fea0003800000 */
[----:B------:R-:W-:Y:S01]  /*0ac0*/  R2UR UR4, R8 ;  /* 0x00000000080472ca */ /* 0x000fe200000e0000 */
[----:B------:R-:W-:Y:S01]  /*0ad0*/  ULDC UR7, c[0x0][0x634] ;  /* 0x00018d0000077ab9 */ /* 0x000fe20000000800 */
[----:B------:R-:W-:-:S11]  /*0ae0*/  R2UR UR12, R16 ;  /* 0x00000000100c72ca */ /* 0x000fd600000e0000 */
[----:B------:R-:W-:-:S04]  /*0af0*/  UIADD3 UR7, UP0, UR4, UR7, URZ ;  /* 0x0000000704077290 */ /* 0x000fc8000ff1e03f */
[----:B------:R-:W-:-:S04]  /*0b00*/  UIADD3.X UR12, URZ, UR12, URZ, UP0, !UPT ;  /* 0x0000000c3f0c7290 */ /* 0x000fc800087fe43f */
[----:B------:R-:W-:-:S04]  /*0b10*/  UIMAD.WIDE.U32 UR4, UR12, UR14, URZ ;  /* 0x0000000e0c0472a5 */ /* 0x000fc8000f8e003f */
[----:B------:R-:W-:Y:S02]  /*0b20*/  UIMAD.WIDE.U32 UR8, UP0, UR7, UR15, UR4 ;  /* 0x0000000f070872a5 */ /* 0x000fe4000f800004 */
[----:B------:R-:W-:Y:S02]  /*0b30*/  UIMAD.WIDE.U32 UR4, UR7, UR14, URZ ;  /* 0x0000000e070472a5 */ /* 0x000fe4000f8e003f */
[----:B------:R-:W-:Y:S02]  /*0b40*/  UIADD3.X UR11, URZ, URZ, URZ, UP0, !UPT ;  /* 0x0000003f3f0b7290 */ /* 0x000fe400087fe43f */
[----:B------:R-:W-:Y:S01]  /*0b50*/  UIADD3 URZ, UP0, UR5, UR8, URZ ;  /* 0x00000008053f7290 */ /* 0x000fe2000ff1e03f */
[----:B------:R-:W-:-:S03]  /*0b60*/  UMOV UR10, UR9 ;  /* 0x00000009000a7c82 */ /* 0x000fc60008000000 */
[----:B------:R-:W-:-:S12]  /*0b70*/  UIMAD.WIDE.U32.X UR4, UR12, UR15, UR10, UP0 ;  /* 0x0000000f0c0472a5 */ /* 0x000fd800080e040a */
.L_x_9:
[----:B------:R-:W-:Y:S01]  /*0b80*/  USHF.R.U64 UR7, UR4, UR13, UR5 ;  /* 0x0000000d04077299 */ /* 0x000fe20008001205 */
[----:B------:R-:W2:Y:S01]  /*0b90*/  LDC.64 R20, c[0x0][0x640] ;  /* 0x00019000ff147b82 */ /* 0x000ea20000000a00 */
[----:B------:R-:W-:Y:S01]  /*0ba0*/  USHF.R.U32.HI UR4, URZ, UR13, UR5 ;  /* 0x0000000d3f047299 */ /* 0x000fe20008011605 */
[----:B------:R-:W-:Y:S02]  /*0bb0*/  IMAD.MOV.U32 R4, RZ, RZ, R8 ;  /* 0x000000ffff047224 */ /* 0x000fe400078e0008 */
[----:B------:R-:W-:Y:S01]  /*0bc0*/  IMAD R12, R13, R12, R2 ;  /* 0x0000000c0d0c7224 */ /* 0x000fe200078e0202 */
[----:B------:R-:W-:Y:S01]  /*0bd0*/  IADD3 R3, P0, RZ, -UR7, RZ ;  /* 0x80000007ff037c10 */ /* 0x000fe2000ff1e0ff */
[----:B------:R-:W-:Y:S02]  /*0be0*/  IMAD.MOV.U32 R13, RZ, RZ, 0x1 ;  /* 0x00000001ff0d7424 */ /* 0x000fe400078e00ff */
[----:B------:R-:W3:Y:S02]  /*0bf0*/  LDC R10, c[0x0][0x618] ;  /* 0x00018600ff0a7b82 */ /* 0x000ee40000000800 */
[----:B------:R-:W-:-:S04]  /*0c00*/  IMAD.X R5, RZ, RZ, ~UR4, P0 ;  /* 0x80000004ff057e24 */ /* 0x000fc800080e06ff */
[-C--:B-1----:R-:W-:Y:S02]  /*0c10*/  IMAD R0, R5, R6.reuse, RZ ;  /* 0x0000000605007224 */ /* 0x082fe400078e02ff */
[----:B------:R-:W1:Y:S01]  /*0c20*/  LDC R14, c[0x0][0x608] ;  /* 0x00018200ff0e7b82 */ /* 0x000e620000000800 */
[----:B------:R-:W-:Y:S02]  /*0c30*/  IMAD.MOV.U32 R5, RZ, RZ, R16 ;  /* 0x000000ffff057224 */ /* 0x000fe400078e0010 */
[----:B------:R-:W-:-:S05]  /*0c40*/  IMAD.WIDE.U32 R4, R3, R6, R4 ;  /* 0x0000000603047225 */ /* 0x000fca00078e0004 */
[----:B------:R-:W4:Y:S01]  /*0c50*/  LDC R18, c[0x0][0x658] ;  /* 0x00019600ff127b82 */ /* 0x000f220000000800 */
[----:B------:R-:W-:Y:S01]  /*0c60*/  IMAD R3, R3, R7, R0 ;  /* 0x0000000703037224 */ /* 0x000fe200078e0200 */
[----:B--2---:R-:W-:-:S03]  /*0c70*/  ISETP.NE.U32.AND P0, PT, R20, RZ, PT ;  /* 0x000000ff1400720c */ /* 0x004fc60003f05070 */
[----:B------:R-:W-:Y:S01]  /*0c80*/  IMAD.IADD R3, R5, 0x1, R3 ;  /* 0x0000000105037824 */ /* 0x000fe200078e0203 */
[----:B------:R-:W-:Y:S01]  /*0c90*/  ISETP.NE.AND.EX P0, PT, R21, RZ, PT, P0 ;  /* 0x000000ff1500720c */ /* 0x000fe20003f05300 */
[----:B------:R-:W-:Y:S01]  /*0ca0*/  IMAD.MOV.U32 R5, RZ, RZ, -0x1 ;  /* 0xffffffffff057424 */ /* 0x000fe200078e00ff */
[----:B0-----:R-:W0:Y:S02]  /*0cb0*/  LDC R16, c[0x0][0x600] ;  /* 0x00018000ff107b82 */ /* 0x001e240000000800 */
[-CC-:B---3--:R-:W-:Y:S02]  /*0cc0*/  SHF.R.U64 R8, R4, R10.reuse, R3.reuse ;  /* 0x0000000a04087219 */ /* 0x188fe40000001203 */
[----:B------:R-:W-:-:S04]  /*0cd0*/  SHF.R.U32.HI R3, RZ, R10, R3 ;  /* 0x0000000aff037219 */ /* 0x000fc80000011603 */
[----:B------:R-:W2:Y:S01]  /*0ce0*/  LDC R15, c[0x0][0x648] ;  /* 0x00019200ff0f7b82 */ /* 0x000ea20000000800 */
[-CC-:B-1----:R-:W-:Y:S02]  /*0cf0*/  SHF.R.U64 R23, R8, R14.reuse, R3.reuse ;  /* 0x0000000e08177219 */ /* 0x182fe40000001203 */
[----:B------:R-:W-:-:S05]  /*0d00*/  SHF.R.U32.HI R3, RZ, R14, R3 ;  /* 0x0000000eff037219 */ /* 0x000fca0000011603 */
[----:B------:R-:W1:Y:S01]  /*0d10*/  LDC R17, c[0x0][0x638] ;  /* 0x00018e00ff117b82 */ /* 0x000e620000000800 */
[-CC-:B----4-:R-:W-:Y:S02]  /*0d20*/  SHF.R.U64 R10, R23, R18.reuse, R3.reuse ;  /* 0x00000012170a7219 */ /* 0x190fe40000001203 */
[-C--:B------:R-:W-:Y:S02]  /*0d30*/  SHF.L.U32 R0, R5, R18.reuse, RZ ;  /* 0x0000001205007219 */ /* 0x080fe400000006ff */
[----:B------:R-:W-:Y:S01]  /*0d40*/  SHF.R.U32.HI R3, RZ, R18, R3 ;  /* 0x00000012ff037219 */ /* 0x000fe20000011603 */
[----:B------:R-:W-:Y:S01]  /*0d50*/  IMAD.MOV.U32 R2, RZ, RZ, R10 ;  /* 0x000000ffff027224 */ /* 0x000fe200078e000a */
[----:B------:R-:W-:Y:S01]  /*0d60*/  LOP3.LUT R0, RZ, R0, RZ, 0x33, !PT ;  /* 0x00000000ff007212 */ /* 0x000fe200078e33ff */
[----:B------:R-:W3:Y:S01]  /*0d70*/  LDC R19, c[0x0][0x610] ;  /* 0x00018400ff137b82 */ /* 0x000ee20000000800 */
[----:B------:R-:W-:Y:S05]  /*0d80*/  @!P0 BRA `(.L_x_10) ;  /* 0x0000000000288947 */ /* 0x000fea0003800000 */
[----:B------:R-:W4:Y:S02]  /*0d90*/  LDC R7, c[0x0][0x64c] ;  /* 0x00019300ff077b82 */ /* 0x000f240000000800 */
[----:B----4-:R-:W-:-:S05]  /*0da0*/  IADD3 R7, P0, R10, R7, RZ ;  /* 0x000000070a077210 */ /* 0x010fca0007f1e0ff */
[----:B------:R-:W-:-:S04]  /*0db0*/  IMAD.X R9, RZ, RZ, R3, P0 ;  /* 0x000000ffff097224 */ /* 0x000fc800000e0603 */
[----:B------:R-:W-:-:S04]  /*0dc0*/  IMAD.WIDE.U32 R2, R9, R20, RZ ;  /* 0x0000001409027225 */ /* 0x000fc800078e00ff */
[----:B------:R-:W-:-:S04]  /*0dd0*/  IMAD.WIDE.U32 R4, P0, R7, R21, R2 ;  /* 0x0000001507047225 */ /* 0x000fc80007800002 */
[----:B------:R-:W-:-:S04]  /*0de0*/  IMAD.WIDE.U32 R2, R7, R20, RZ ;  /* 0x0000001407027225 */ /* 0x000fc800078e00ff */
[----:B------:R-:W-:Y:S01]  /*0df0*/  IMAD.X R7, RZ, RZ, RZ, P0 ;  /* 0x000000ffff077224 */ /* 0x000fe200000e06ff */
[----:B------:R-:W-:Y:S01]  /*0e00*/  IADD3 RZ, P0, R3, R4, RZ ;  /* 0x0000000403ff7210 */ /* 0x000fe20007f1e0ff */
[----:B------:R-:W-:-:S04]  /*0e10*/  IMAD.MOV.U32 R6, RZ, RZ, R5 ;  /* 0x000000ffff067224 */ /* 0x000fc800078e0005 */
[----:B------:R-:W-:-:S08]  /*0e20*/  IMAD.WIDE.U32.X R2, R9, R21, R6, P0 ;  /* 0x0000001509027225 */ /* 0x000fd000000e0406 */
.L_x_10:
[----:B--2---:R-:W-:Y:S01]  /*0e30*/  SHF.R.U64 R4, R2, R15, R3 ;  /* 0x0000000f02047219 */ /* 0x004fe20000001203 */
[----:B0-----:R-:W-:Y:S01]  /*0e40*/  VIADD R5, R16, 0xffffffff ;  /* 0xffffffff10057836 */ /* 0x001fe20000000000 */
[----:B------:R-:W-:Y:S01]  /*0e50*/  SHF.L.U32 R2, R13, R18, RZ ;  /* 0x000000120d027219 */ /* 0x000fe200000006ff */
[----:B------:R-:W-:Y:S01]  /*0e60*/  UMOV UR13, UR7 ;  /* 0x00000007000d7c82 */ /* 0x000fe20008000000 */
[----:B------:R-:W-:Y:S01]  /*0e70*/  LOP3.LUT R3, R23, R0, RZ, 0xc0, !PT ;  /* 0x0000000017037212 */ /* 0x000fe200078ec0ff */
[----:B------:R-:W-:Y:S01]  /*0e80*/  IMAD.MOV R6, RZ, RZ, -R4 ;  /* 0x000000ffff067224 */ /* 0x000fe200078e0a04 */
[----:B------:R-:W-:Y:S02]  /*0e90*/  SEL R0, R11, R12, !P4 ;  /* 0x0000000c0b007207 */ /* 0x000fe40006000000 */
[----:B------:R-:W-:Y:S01]  /*0ea0*/  LOP3.LUT R5, R8, R5, RZ, 0xc0, !PT ;  /* 0x0000000508057212 */ /* 0x000fe200078ec0ff */
[----:B------:R-:W-:Y:S02]  /*0eb0*/  IMAD R7, R2, R4, R3 ;  /* 0x0000000402077224 */ /* 0x000fe400078e0203 */
[----:B-1----:R-:W-:-:S02]  /*0ec0*/  IMAD R3, R6, R17, R10 ;  /* 0x0000001106037224 */ /* 0x002fc400078e020a */
[----:B---3--:R-:W-:Y:S02]  /*0ed0*/  IMAD R2, R7, R19, R0 ;  /* 0x0000001307027224 */ /* 0x008fe400078e0200 */
[----:B------:R-:W-:Y:S02]  /*0ee0*/  IMAD R3, R3, R16, R5 ;  /* 0x0000001003037224 */ /* 0x000fe400078e0205 */
[----:B------:R-:W-:-:S03]  /*0ef0*/  IMAD.MOV.U32 R0, RZ, RZ, 0x1 ;  /* 0x00000001ff007424 */ /* 0x000fc600078e00ff */
[----:B------:R-:W-:Y:S02]  /*0f00*/  SEL R4, R3, R2, !P4 ;  /* 0x0000000203047207 */ /* 0x000fe40006000000 */
[----:B------:R-:W-:-:S03]  /*0f10*/  SEL R2, R2, R3, !P4 ;  /* 0x0000000302027207 */ /* 0x000fc60006000000 */
[----:B------:R1:W-:Y:S04]  /*0f20*/  STL [R1+0x184], R4 ;  /* 0x0001840401007387 */ /* 0x0003e80000100800 */
[----:B------:R1:W-:Y:S02]  /*0f30*/  STL [R1+0x180], R2 ;  /* 0x0001800201007387 */ /* 0x0003e40000100800 */
.L_x_8:
[----:B------:R-:W-:-:S08]  /*0f40*/  NOP ;  /* 0x0000000000007918 */ /* 0x000fd00000000000 */
[----:B------:R-:W2:Y:S02]  /*0f50*/  USETMAXREG.TRY_ALLOC.CTAPOOL UP0, 0xe8 ;  /* 0x000000e8000079c8 */ /* 0x000ea40008000600 */
[----:B--2---:R-:W-:-:S13]  /*0f60*/  PLOP3.LUT P0, PT, PT, PT, UP0, 0x80, 0x0 ;  /* 0x000000000000781c */ /* 0x004fda0003f0f008 */
[----:B------:R-:W-:Y:S05]  /*0f70*/  @!P0 BRA `(.L_x_8) ;  /* 0xfffffffc00f08947 */ /* 0x000fea000383ffff */
[----:B------:R-:W-:Y:S01]  /*0f80*/  ULDC.64 UR4, c[0x0][0x598] ;  /* 0x0001660000047ab9 */ /* 0x000fe20000000a00 */
[----:B------:R-:W-:Y:S01]  /*0f90*/  ULDC.64 UR42, c[0x0][0x208] ;  /* 0x00008200002a7ab9 */ /* 0x000fe20000000a00 */
[----:B------:R-:W-:-:S04]  /*0fa0*/  ISETP.NE.U32.AND P0, PT, RZ, UR4, PT ;  /* 0x00000004ff007c0c */ /* 0x000fc8000bf05070 */
[----:B------:R-:W-:-:S13]  /*0fb0*/  ISETP.NE.AND.EX P0, PT, RZ, UR5, PT, P0 ;  /* 0x00000005ff007c0c */ /* 0x000fda000bf05300 */
[----:B------:R-:W-:Y:S05]  /*0fc0*/  @!P0 BRA `(.L_x_11) ;  /* 0x0000000000208947 */ /* 0x000fea0003800000 */
[----:B-1----:R-:W1:Y:S02]  /*0fd0*/  LDC.64 R2, c[0x0][0x598] ;  /* 0x00016600ff027b82 */ /* 0x002e640000000a00 */
[----:B-1----:R-:W2:Y:S02]  /*0fe0*/  LDG.E.64 R2, desc[UR42][R2.64] ;  /* 0x0000002a02027981 */ /* 0x002ea4000c1e1b00 */
[----:B--2---:R-:W-:-:S04]  /*0ff0*/  ISETP.NE.U32.AND P0, PT, R2, RZ, PT ;  /* 0x000000ff0200720c */ /* 0x004fc80003f05070 */
[----:B------:R-:W-:-:S13]  /*1000*/  ISETP.NE.AND.EX P0, PT, R3, RZ, PT, P0 ;  /* 0x000000ff0300720c */ /* 0x000fda0003f05300 */
[----:B------:R-:W-:Y:S05]  /*1010*/  @!P0 BRA `(.L_x_11) ;  /* 0x00000000000c8947 */ /* 0x000fea0003800000 */
[----:B------:R-:W2:Y:S02]  /*1020*/  LD.E R2, desc[UR42][R2.64] ;  /* 0x0000002a02027980 */ /* 0x000ea4000c101900 */
[----:B--2---:R-:W-:Y:S01]  /*1030*/  R2UR UR7, R2 ;  /* 0x00000000020772ca */ /* 0x004fe200000e0000 */
[----:B------:R-:W-:-:S14]  /*1040*/  BRA `(.L_x_12) ;  /* 0x0000000000247947 */ /* 0x000fdc0003800000 */
.L_x_11:
[----:B------:R-:W-:Y:S02]  /*1050*/  ULDC.64 UR4, c[0x0][0x588] ;  /* 0x0001620000047ab9 */ /* 0x000fe40000000a00 */
[----:B------:R-:W-:-:S04]  /*1060*/  ISETP.NE.U32.AND P0, PT, RZ, UR4, PT ;  /* 0x00000004ff007c0c */ /* 0x000fc8000bf05070 */
[----:B------:R-:W-:-:S13]  /*1070*/  ISETP.NE.AND.EX P0, PT, RZ, UR5, PT, P0 ;  /* 0x00000005ff007c0c */ /* 0x000fda000bf05300 */
[----:B------:R-:W-:Y:S05]  /*1080*/  @!P0 BRA `(.L_x_13) ;  /* 0x0000000000108947 */ /* 0x000fea0003800000 */
[----:B-1----:R-:W1:Y:S02]  /*1090*/  LDC.64 R2, c[0x0][0x588] ;  /* 0x00016200ff027b82 */ /* 0x002e640000000a00 */
[----:B-1----:R-:W2:Y:S02]  /*10a0*/  LDG.E R2, desc[UR42][R2.64] ;  /* 0x0000002a02027981 */ /* 0x002ea4000c1e1900 */
[----:B--2---:R-:W-:Y:S01]  /*10b0*/  R2UR UR7, R2 ;  /* 0x00000000020772ca */ /* 0x004fe200000e0000 */
[----:B------:R-:W-:-:S14]  /*10c0*/  BRA `(.L_x_12) ;  /* 0x0000000000047947 */ /* 0x000fdc0003800000 */
.L_x_13:
[----:B------:R-:W-:-:S05]  /*10d0*/  ULDC UR7, c[0x0][0x580] ;  /* 0x0001600000077ab9 */ /* 0x000fca0000000800 */
.L_x_12:
[----:B------:R-:W-:Y:S02]  /*10e0*/  ULDC.64 UR4, c[0x0][0x5a0] ;  /* 0x0001680000047ab9 */ /* 0x000fe40000000a00 */
        /* <DEDUP_REMOVED lines=11> */
.L_x_14:
        /* <DEDUP_REMOVED lines=8> */
.L_x_16:
[----:B------:R-:W-:-:S05]  /*1220*/  ULDC UR8, c[0x0][0x584] ;  /* 0x0001610000087ab9 */ /* 0x000fca0000000800 */
.L_x_15:
[----:B------:R-:W-:-:S13]  /*1230*/  LOP3.LUT P0, RZ, R0, 0xff, RZ, 0xc0, !PT ;  /* 0x000000ff00ff7812 */ /* 0x000fda000780c0ff */
[----:B------:R-:W-:Y:S05]  /*1240*/  @!P0 EXIT ;  /* 0x000000000000894d */ /* 0x000fea0003800000 */
[----:B------:R-:W-:Y:S01]  /*1250*/  ULDC UR4, c[0x0][0x28c] ;  /* 0x0000a30000047ab9 */ /* 0x000fe20000000800 */
[----:B------:R-:W-:Y:S02]  /*1260*/  ULOP3.LUT UR9, UR6, 0x1, URZ, 0xfc, !UPT ;  /* 0x0000000106097892 */ /* 0x000fe4000f8efc3f */
[----:B------:R-:W-:-:S04]  /*1270*/  UIADD3 UR4, UR4, 0xff, URZ ;  /* 0x000000ff04047890 */ /* 0x000fc8000fffe03f */
[----:B------:R-:W-:-:S04]  /*1280*/  USHF.R.S32.HI UR5, URZ, 0x1f, UR4 ;  /* 0x0000001f3f057899 */ /* 0x000fc80008011404 */
[----:B------:R-:W-:-:S03]  /*1290*/  ULEA.HI UR5, UR5, UR4, URZ, 0x8 ;  /* 0x0000000405057291 */ /* 0x000fc6000f8f403f */
[----:B------:R-:W-:Y:S01]  /*12a0*/  UMOV UR4, URZ ;  /* 0x0000003f00047c82 */ /* 0x000fe20008000000 */
[----:B------:R-:W-:-:S03]  /*12b0*/  USHF.R.S32.HI UR10, URZ, 0x8, UR5 ;  /* 0x000000083f0a7899 */ /* 0x000fc60008011405 */
[----:B------:R-:W-:-:S09]  /*12c0*/  UMOV UR5, URZ ;  /* 0x0000003f00057c82 */ /* 0x000fd20008000000 */
.L_x_361:
[----:B------:R-:W-:Y:S01]  /*12d0*/  STL [R1+0x16c], RZ ;  /* 0x00016cff01007387 */ /* 0x000fe20000100800 */
[----:B--2---:R-:W2:Y:S01]  /*12e0*/  S2UR UR18, SR_CgaCtaId ;  /* 0x00000000001279c3 */ /* 0x004ea20000008800 */
[----:B------:R-:W-:Y:S01]  /*12f0*/  UMOV UR17, 0x400 ;  /* 0x0000040000117882 */ /* 0x000fe20000000000 */
[----:B------:R-:W-:Y:S01]  /*1300*/  UMOV UR14, URZ ;  /* 0x0000003f000e7c82 */ /* 0x000fe20008000000 */
[----:B------:R-:W-:Y:S01]  /*1310*/  STL [R1+0x168], RZ ;  /* 0x000168ff01007387 */ /* 0x000fe20000100800 */
[----:B------:R-:W-:Y:S01]  /*1320*/  UMOV UR20, URZ ;  /* 0x0000003f00147c82 */ /* 0x000fe20008000000 */
[----:B------:R-:W-:Y:S01]  /*1330*/  UMOV UR16, URZ ;  /* 0x0000003f00107c82 */ /* 0x000fe20008000000 */
[----:B------:R-:W-:Y:S01]  /*1340*/  UMOV UR39, UR5 ;  /* 0x0000000500277c82 */ /* 0x000fe20008000000 */
[----:B------:R-:W-:Y:S01]  /*1350*/  STL [R1+0x164], RZ ;  /* 0x000164ff01007387 */ /* 0x000fe20000100800 */
[----:B-1----:R-:W1:Y:S01]  /*1360*/  LDC R2, c[0x0][0x28c] ;  /* 0x0000a300ff027b82 */ /* 0x002e620000000800 */
[----:B------:R-:W-:Y:S01]  /*1370*/  UMOV UR38, UR4 ;  /* 0x0000000400267c82 */ /* 0x000fe20008000000 */
[----:B------:R-:W-:Y:S01]  /*1380*/  CS2R R4, SRZ ;  /* 0x0000000000047805 */ /* 0x000fe2000001ff00 */
[----:B------:R-:W-:Y:S01]  /*1390*/  STL [R1+0x160], RZ ;  /* 0x000160ff01007387 */ /* 0x000fe20000100800 */
[----:B------:R-:W-:-:S02]  /*13a0*/  CS2R R6, SRZ ;  /* 0x0000000000067805 */ /* 0x000fc4000001ff00 */
[----:B0-----:R-:W-:Y:S02]  /*13b0*/  CS2R R8, SRZ ;  /* 0x0000000000087805 */ /* 0x001fe4000001ff00 */
[----:B------:R-:W-:Y:S01]  /*13c0*/  CS2R R10, SRZ ;  /* 0x00000000000a7805 */ /* 0x000fe2000001ff00 */
[----:B------:R-:W-:Y:S01]  /*13d0*/  STL [R1+0x15c], RZ ;  /* 0x00015cff01007387 */ /* 0x000fe20000100800 */
[----:B------:R-:W-:Y:S02]  /*13e0*/  CS2R R12, SRZ ;  /* 0x00000000000c7805 */ /* 0x000fe4000001ff00 */
[----:B------:R-:W-:Y:S02]  /*13f0*/  CS2R R14, SRZ ;  /* 0x00000000000e7805 */ /* 0x000fe4000001ff00 */
[----:B------:R-:W-:Y:S01]  /*1400*/  CS2R R16, SRZ ;  /* 0x0000000000107805 */ /* 0x000fe2000001ff00 */
[----:B------:R-:W0:Y:S01]  /*1410*/  S2R R0, SR_TID.X ;  /* 0x0000000000007919 */ /* 0x000e220000002100 */
[----:B------:R-:W-:-:S02]  /*1420*/  CS2R R18, SRZ ;  /* 0x0000000000127805 */ /* 0x000fc4000001ff00 */
[----:B------:R-:W-:Y:S02]  /*1430*/  CS2R R20, SRZ ;  /* 0x0000000000147805 */ /* 0x000fe4000001ff00 */
[----:B------:R-:W-:Y:S01]  /*1440*/  CS2R R22, SRZ ;  /* 0x0000000000167805 */ /* 0x000fe2000001ff00 */
[----:B------:R-:W-:Y:S01]  /*1450*/  STL [R1+0x158], RZ ;  /* 0x000158ff01007387 */ /* 0x000fe20000100800 */
[----:B------:R-:W-:Y:S02]  /*1460*/  CS2R R184, SRZ ;  /* 0x0000000000b87805 */ /* 0x000fe4000001ff00 */
[----:B------:R-:W-:Y:S02]  /*1470*/  CS2R R186, SRZ ;  /* 0x0000000000ba7805 */ /* 0x000fe4000001ff00 */
[----:B------:R-:W-:Y:S01]  /*1480*/  CS2R R188, SRZ ;  /* 0x0000000000bc7805 */ /* 0x000fe2000001ff00 */
[----:B------:R-:W-:Y:S01]  /*1490*/  STL [R1+0x154], RZ ;  /* 0x000154ff01007387 */ /* 0x000fe20000100800 */
[----:B------:R-:W-:-:S02]  /*14a0*/  CS2R R190, SRZ ;  /* 0x0000000000be7805 */ /* 0x000fc4000001ff00 */
[----:B------:R-:W-:Y:S02]  /*14b0*/  CS2R R192, SRZ ;  /* 0x0000000000c07805 */ /* 0x000fe4000001ff00 */
[----:B------:R-:W-:Y:S01]  /*14c0*/  CS2R R194, SRZ ;  /* 0x0000000000c27805 */ /* 0x000fe2000001ff00 */
[----:B------:R-:W-:Y:S01]  /*14d0*/  STL [R1+0x150], RZ ;  /* 0x000150ff01007387 */ /* 0x000fe20000100800 */
[----:B-1----:R-:W-:Y:S02]  /*14e0*/  ISETP.GE.AND P0, PT, R2, 0x1, PT ;  /* 0x000000010200780c */ /* 0x002fe40003f06270 */
[----:B------:R-:W-:Y:S02]  /*14f0*/  CS2R R2, SRZ ;  /* 0x0000000000027805 */ /* 0x000fe4000001ff00 */
[----:B------:R-:W-:Y:S01]  /*1500*/  CS2R R196, SRZ ;  /* 0x0000000000c47805 */ /* 0x000fe2000001ff00 */
[----:B------:R-:W-:Y:S01]  /*1510*/  STL [R1+0x14c], RZ ;  /* 0x00014cff01007387 */ /* 0x000fe20000100800 */
        /* <DEDUP_REMOVED lines=16> */
[----:B0-----:R-:W-:-:S02]  /*1620*/  LOP3.LUT R0, R0, 0x80, RZ, 0xc0, !PT ;  /* 0x0000008000007812 */ /* 0x001fc400078ec0ff */
[----:B------:R-:W-:Y:S02]  /*1630*/  CS2R R222, SRZ ;  /* 0x0000000000de7805 */ /* 0x000fe4000001ff00 */
[----:B------:R-:W-:Y:S01]  /*1640*/  CS2R R224, SRZ ;  /* 0x0000000000e07805 */ /* 0x000fe2000001ff00 */
[----:B------:R-:W-:Y:S01]  /*1650*/  STL [R1+0x138], RZ ;  /* 0x000138ff01007387 */ /* 0x000fe20000100800 */
[----:B------:R-:W-:Y:S02]  /*1660*/  SHF.R.U32.HI R0, RZ, 0x7, R0 ;  /* 0x00000007ff007819 */ /* 0x000fe40000011600 */
[----:B------:R-:W-:Y:S01]  /*1670*/  CS2R R226, SRZ ;  /* 0x0000000000e27805 */ /* 0x000fe2000001ff00 */
[----:B------:R-:W-:Y:S01]  /*1680*/  IMAD.MOV.U32 R228, RZ, RZ, RZ ;  /* 0x000000ffffe47224 */ /* 0x000fe200078e00ff */
[----:B------:R-:W-:Y:S01]  /*1690*/  STL [R1+0x134], RZ ;  /* 0x000134ff01007387 */ /* 0x000fe20000100800 */
[----:B------:R-:W-:Y:S02]  /*16a0*/  CS2R R168, SRZ ;  /* 0x0000000000a87805 */ /* 0x000fe4000001ff00 */
[----:B------:R-:W-:-:S02]  /*16b0*/  CS2R R170, SRZ ;  /* 0x0000000000aa7805 */ /* 0x000fc4000001ff00 */
[----:B------:R-:W-:Y:S01]  /*16c0*/  CS2R R172, SRZ ;  /* 0x0000000000ac7805 */ /* 0x000fe2000001ff00 */
[----:B------:R-:W-:Y:S01]  /*16d0*/  STL [R1+0x130], RZ ;  /* 0x000130ff01007387 */ /* 0x000fe20000100800 */
[----:B------:R-:W-:Y:S02]  /*16e0*/  CS2R R174, SRZ ;  /* 0x0000000000ae7805 */ /* 0x000fe4000001ff00 */
[----:B------:R-:W-:Y:S02]  /*16f0*/  CS2R R176, SRZ ;  /* 0x0000000000b07805 */ /* 0x000fe4000001ff00 */
[----:B------:R-:W-:Y:S01]  /*1700*/  CS2R R178, SRZ ;  /* 0x0000000000b27805 */ /* 0x000fe2000001ff00 */
        /* <DEDUP_REMOVED lines=97> */
[----:B----4-:R-:W-:Y:S02]  /*1d20*/  CS2R R36, SRZ ;  /* 0x0000000000247805 */ /* 0x010fe4000001ff00 */
[----:B---3--:R-:W-:Y:S01]  /*1d30*/  CS2R R38, SRZ ;  /* 0x0000000000267805 */ /* 0x008fe2000001ff00 */
[----:B------:R-:W-:Y:S04]  /*1d40*/  STL [R1+0xc8], RZ ;  /* 0x0000c8ff01007387 */ /* 0x000fe80000100800 */
[----:B------:R-:W-:Y:S04]  /*1d50*/  STL [R1+0xc4], RZ ;  /* 0x0000c4ff01007387 */ /* 0x000fe80000100800 */
[----:B------:R-:W-:Y:S04]  /*1d60*/  STL [R1+0xc0], RZ ;  /* 0x0000c0ff01007387 */ /* 0x000fe80000100800 */
[----:B------:R-:W-:Y:S04]  /*1d70*/  STL [R1+0xbc], RZ ;  /* 0x0000bcff01007387 */ /* 0x000fe80000100800 */
[----:B------:R-:W-:Y:S04]  /*1d80*/  STL [R1+0xb8], RZ ;  /* 0x0000b8ff01007387 */ /* 0x000fe80000100800 */
[----:B------:R-:W-:Y:S04]  /*1d90*/  STL [R1+0xb4], RZ ;  /* 0x0000b4ff01007387 */ /* 0x000fe80000100800 */
[----:B------:R-:W0:Y:S04]  /*1da0*/  SHFL.IDX PT, R0, R0, RZ, 0x1f ;  /* 0x00001fff00007589 */ /* 0x000e2800000e0000 */
[----:B------:R1:W-:Y:S04]  /*1db0*/  STL [R1+0xb0], RZ ;  /* 0x0000b0ff01007387 */ /* 0x0003e80000100800 */
[----:B------:R1:W-:Y:S04]  /*1dc0*/  STL [R1+0xac], RZ ;  /* 0x0000acff01007387 */ /* 0x0003e80000100800 */
[----:B------:R1:W-:Y:S04]  /*1dd0*/  STL [R1+0xa8], RZ ;  /* 0x0000a8ff01007387 */ /* 0x0003e80000100800 */
[----:B------:R1:W-:Y:S04]  /*1de0*/  STL [R1+0xa4], RZ ;  /* 0x0000a4ff01007387 */ /* 0x0003e80000100800 */
[----:B------:R1:W-:Y:S04]  /*1df0*/  STL [R1+0xa0], RZ ;  /* 0x0000a0ff01007387 */ /* 0x0003e80000100800 */
[----:B------:R1:W-:Y:S01]  /*1e00*/  STL [R1+0x9c], RZ ;  /* 0x00009cff01007387 */ /* 0x0003e20000100800 */
[----:B0-----:R-:W-:Y:S01]  /*1e10*/  R2UR UR12, R0 ;  /* 0x00000000000c72ca */ /* 0x001fe200000e0000 */
[----:B------:R-:W-:-:S02]  /*1e20*/  IMAD.MOV.U32 R0, RZ, RZ, RZ ;  /* 0x000000ffff007224 */ /* 0x000fc400078e00ff */
[----:B------:R1:W-:Y:S04]  /*1e30*/  STL [R1+0x98], RZ ;  /* 0x000098ff01007387 */ /* 0x0003e80000100800 */
[----:B------:R1:W-:Y:S04]  /*1e40*/  STL [R1+0x94], RZ ;  /* 0x000094ff01007387 */ /* 0x0003e80000100800 */
[----:B------:R1:W-:Y:S02]  /*1e50*/  STL [R1+0x90], RZ ;  /* 0x000090ff01007387 */ /* 0x0003e40000100800 */
[----:B------:R-:W-:-:S02]  /*1e60*/  ULEA.HI UR11, UR12, UR12, URZ, 0x1 ;  /* 0x0000000c0c0b7291 */ /* 0x000fc4000f8f083f */
[----:B------:R1:W-:Y:S02]  /*1e70*/  STL [R1+0x8c], RZ ;  /* 0x00008cff01007387 */ /* 0x0003e40000100800 */
[----:B------:R-:W-:Y:S02]  /*1e80*/  ULOP3.LUT UR15, UR11, 0x7fffe, URZ, 0xc0, !UPT ;  /* 0x0007fffe0b0f7892 */ /* 0x000fe4000f8ec03f */
[----:B------:R1:W-:Y:S01]  /*1e90*/  STL [R1+0x88], RZ ;  /* 0x000088ff01007387 */ /* 0x0003e20000100800 */
[----:B--2---:R-:W-:Y:S02]  /*1ea0*/  ULEA UR11, UR18, UR17, 0x18 ;  /* 0x00000011120b7291 */ /* 0x004fe4000f8ec03f */
[----:B------:R-:W-:Y:S01]  /*1eb0*/  UIADD3 UR15, UR12, -UR15, URZ ;  /* 0x8000000f0c0f7290 */ /* 0x000fe2000fffe03f */
[----:B------:R1:W-:Y:S03]  /*1ec0*/  STL [R1+0x84], RZ ;  /* 0x000084ff01007387 */ /* 0x0003e60000100800 */
[----:B------:R-:W-:Y:S01]  /*1ed0*/  ULEA UR15, UR15, UR11, 0xd ;  /* 0x0000000b0f0f7291 */ /* 0x000fe2000f8e683f */
[----:B------:R1:W-:Y:S03]  /*1ee0*/  STL [R1+0x80], RZ ;  /* 0x000080ff01007387 */ /* 0x0003e60000100800 */
[----:B------:R-:W-:Y:S01]  /*1ef0*/  UIADD3 UR15, UR15, 0x100, URZ ;  /* 0x000001000f0f7890 */ /* 0x000fe2000fffe03f */
[----:B------:R1:W-:Y:S03]  /*1f00*/  STL [R1+0x7c], RZ ;  /* 0x00007cff01007387 */ /* 0x0003e60000100800 */
[----:B------:R-:W-:Y:S01]  /*1f10*/  USHF.R.U32.HI UR12, URZ, 0x4, UR15 ;  /* 0x000000043f0c7899 */ /* 0x000fe2000801160f */
[----:B------:R1:W-:Y:S03]  /*1f20*/  STL [R1+0x78], RZ ;  /* 0x000078ff01007387 */ /* 0x0003e60000100800 */
[----:B------:R-:W-:Y:S01]  /*1f30*/  ULOP3.LUT UR12, UR12, 0x3fff, URZ, 0xc0, !UPT ;  /* 0x00003fff0c0c7892 */ /* 0x000fe2000f8ec03f */
[----:B------:R1:W-:Y:S04]  /*1f40*/  STL [R1+0x74], RZ ;  /* 0x000074ff01007387 */ /* 0x0003e80000100800 */
        /* <DEDUP_REMOVED lines=28> */
[----:B------:R1:W-:Y:S01]  /*2110*/  STL [R1], RZ ;  /* 0x000000ff01007387 */ /* 0x0003e20000100800 */
[----:B------:R-:W-:Y:S05]  /*2120*/  @!P0 BRA `(.L_x_17) ;  /* 0x0000002c00a08947 */ /* 0x000fea0003800000 */
[----:B------:R-:W-:-:S06]  /*2130*/  UISETP.NE.AND UP0, UPT, UR9, 0x3, UPT ;  /* 0x000000030900788c */ /* 0x000fcc000bf05270 */
[----:B------:R-:W-:-:S13]  /*2140*/  PLOP3.LUT P1, PT, PT, PT, UP0, 0x80, 0x0 ;  /* 0x000000000000781c */ /* 0x000fda0003f2f008 */
[----:B------:R-:W-:Y:S05]  /*2150*/  @!P1 BRA `(.L_x_18) ;  /* 0x0000000000049947 */ /* 0x000fea0003800000 */
[----:B------:R-:W-:Y:S01]  /*2160*/  BPT.TRAP 0x1 ;  /* 0x000000040000795c */ /* 0x000fe20000300000 */
.L_x_18:
[----:B------:R-:W-:Y:S01]  /*2170*/  ULEA UR14, UR5, UR11, 0x3 ;  /* 0x0000000b050e7291 */ /* 0x000fe2000f8e183f */
[----:B------:R-:W-:-:S05]  /*2180*/  IMAD.U32 R0, RZ, RZ, UR4 ;  /* 0x00000004ff007e24 */ /* 0x000fca000f8e00ff */
[----:B------:R-:W-:-:S04]  /*2190*/  SHF.L.U32 R0, R0, 0x1f, RZ ;  /* 0x0000001f00007819 */ /* 0x000fc800000006ff */
[----:B------:R0:W2:Y:S01]  /*21a0*/  SYNCS.PHASECHK.TRANS64.TRYWAIT P0, [UR14], R0 ;  /* 0x00000000ff0075a7 */ /* 0x0000a2000800014e */
[----:B------:R-:W-:Y:S05]  /*21b0*/  @!P1 BRA `(.L_x_19) ;  /* 0x0000000000049947 */ /* 0x000fea0003800000 */
[----:B------:R-:W-:Y:S01]  /*21c0*/  BPT.TRAP 0x1 ;  /* 0x000000040000795c */ /* 0x000fe20000300000 */
.L_x_19:
[----:B--2---:R-:W-:Y:S05]  /*21d0*/  @P0 BRA `(.L_x_20) ;  /* 0x0000000000080947 */ /* 0x004fea0003800000 */
[----:B------:R-:W2:Y:S02]  /*21e0*/  SYNCS.PHASECHK.TRANS64.TRYWAIT P0, [UR14], R0 ;  /* 0x00000000ff0075a7 */ /* 0x000ea4000800014e */
[----:B--2---:R-:W-:Y:S05]  /*21f0*/  @!P0 BRA `(.L_x_21) ;  /* 0x0000015400188947 */ /* 0x004fea0003800000 */
.L_x_20:
[----:B------:R-:W-:Y:S01]  /*2200*/  UIADD3 UR14, UR11, 0x18100, URZ ;  /* 0x000181000b0e7890 */ /* 0x000fe2000fffe03f */
[----:B------:R-:W-:Y:S01]  /*2210*/  WARPGROUP.ARRIVE ;  /* 0x00000000000079c5 */ /* 0x000fe20000000000 */
[----:B------:R-:W-:Y:S01]  /*2220*/  ULOP3.LUT UR15, UR12, 0x10000, URZ, 0xfc, !UPT ;  /* 0x000100000c0f7892 */ /* 0x000fe2000f8efc3f */
[----:B------:R3:W-:Y:S01]  /*2230*/  STL [R1+0x16c], RZ ;  /* 0x00016cff01007387 */ /* 0x0007e20000100800 */
[----:B------:R-:W-:Y:S01]  /*2240*/  USHF.R.U32.HI UR14, URZ, 0x4, UR14 ;  /* 0x000000043f0e7899 */ /* 0x000fe2000801160e */
[----:B0-2---:R-:W-:Y:S01]  /*2250*/  IMAD.MOV.U32 R0, RZ, RZ, RZ ;  /* 0x000000ffff007224 */ /* 0x005fe200078e00ff */
[----:B------:R-:W-:Y:S01]  /*2260*/  UIMAD UR15, UR5, 0xc00, UR15 ;  /* 0x00000c00050f78a4 */ /* 0x000fe2000f8e020f */
[----:B------:R3:W-:Y:S01]  /*2270*/  STL [R1+0x168], RZ ;  /* 0x000168ff01007387 */ /* 0x0007e20000100800 */
[----:B------:R-:W-:Y:S01]  /*2280*/  ULOP3.LUT UR14, UR14, 0x3fff, URZ, 0xc0, !UPT ;  /* 0x00003fff0e0e7892 */ /* 0x000fe2000f8ec03f */
[----:B------:R-:W-:Y:S01]  /*2290*/  CS2R R2, SRZ ;  /* 0x0000000000027805 */ /* 0x000fe2000001ff00 */
[----:B------:R-:W-:Y:S01]  /*22a0*/  UMOV UR17, 0x40000040 ;  /* 0x4000004000117882 */ /* 0x000fe20000000000 */
[----:B------:R-:W-:Y:S01]  /*22b0*/  UMOV UR19, 0x40000040 ;  /* 0x4000004000137882 */ /* 0x000fe20000000000 */
[----:B------:R-:W-:Y:S01]  /*22c0*/  ULOP3.LUT UR14, UR14, 0x10000, URZ, 0xfc, !UPT ;  /* 0x000100000e0e7892 */ /* 0x000fe2000f8efc3f */
[----:B------:R3:W-:Y:S01]  /*22d0*/  STL [R1+0x164], RZ ;  /* 0x000164ff01007387 */ /* 0x0007e20000100800 */
[----:B------:R-:W-:Y:S01]  /*22e0*/  UMOV UR16, UR15 ;  /* 0x0000000f00107c82 */ /* 0x000fe20008000000 */
[----:B------:R-:W-:Y:S01]  /*22f0*/  UMOV UR21, UR17 ;  /* 0x0000001100157c82 */ /* 0x000fe20008000000 */
[----:B------:R-:W-:Y:S01]  /*2300*/  UIMAD UR36, UR5, 0xa00, UR14 ;  /* 0x00000a00052478a4 */ /* 0x000fe2000f8e020e */
[----:B------:R3:W-:Y:S01]  /*2310*/  STL [R1+0x160], RZ ;  /* 0x000160ff01007387 */ /* 0x0007e20000100800 */
[----:B------:R-:W-:Y:S01]  /*2320*/  UMOV UR20, UR16 ;  /* 0x0000001000147c82 */ /* 0x000fe20008000000 */
[----:B------:R-:W-:Y:S01]  /*2330*/  UMOV UR23, 0x40000040 ;  /* 0x4000004000177882 */ /* 0x000fe20000000000 */
[----:B------:R-:W-:Y:S01]  /*2340*/  UIADD3 UR22, UR36, 0x100, URZ ;  /* 0x0000010024167890 */ /* 0x000fe2000fffe03f */
[----:B------:R3:W-:Y:S01]  /*2350*/  STL [R1+0x15c], RZ ;  /* 0x00015cff01007387 */ /* 0x0007e20000100800 */
[----:B------:R-:W-:Y:S01]  /*2360*/  UIADD3 UR26, UR36, 0x200, URZ ;  /* 0x00000200241a7890 */ /* 0x000fe2000fffe03f */
[----:B------:R-:W-:Y:S01]  /*2370*/  CS2R R4, SRZ ;  /* 0x0000000000047805 */ /* 0x000fe2000001ff00 */
[----:B------:R-:W-:Y:S01]  /*2380*/  UMOV UR18, UR36 ;  /* 0x0000002400127c82 */ /* 0x000fe20008000000 */
[----:B------:R-:W-:Y:S01]  /*2390*/  UIADD3 UR30, UR36, 0x300, URZ ;  /* 0x00000300241e7890 */ /* 0x000fe2000fffe03f */
[----:B------:R-:W-:Y:S01]  /*23a0*/  QGMMA.64x32x32.F32.E4M3.E4M3 R168, gdesc[UR16], RZ, !UPT ;  /* 0x0060000010a879f3 */ /* 0x000fe2000c7008ff */
[----:B------:R-:W-:Y:S01]  /*23b0*/  UIADD3 UR34, UR36, 0x400, URZ ;  /* 0x0000040024227890 */ /* 0x000fe2000fffe03f */
[----:B------:R3:W-:Y:S01]  /*23c0*/  STL [R1+0x158], RZ ;  /* 0x000158ff01007387 */ /* 0x0007e20000100800 */
[----:B------:R-:W-:Y:S01]  /*23d0*/  UIADD3 UR14, UR15, 0x400, URZ ;  /* 0x000004000f0e7890 */ /* 0x000fe2000fffe03f */
[----:B------:R-:W-:Y:S01]  /*23e0*/  QGMMA.64x32x32.F32.E4M3.E4M3 R136, gdesc[UR20], RZ, !UPT ;  /* 0x00600000148879f3 */ /* 0x000fe2000c7008ff */
[----:B------:R-:W-:Y:S01]  /*23f0*/  UMOV UR24, UR16 ;  /* 0x0000001000187c82 */ /* 0x000fe20008000000 */
[----:B------:R-:W-:Y:S01]  /*2400*/  UMOV UR25, UR17 ;  /* 0x0000001100197c82 */ /* 0x000fe20008000000 */
[----:B------:R-:W-:Y:S01]  /*2410*/  UMOV UR27, 0x40000040 ;  /* 0x40000040001b7882 */ /* 0x000fe20000000000 */
[----:B------:R-:W-:Y:S01]  /*2420*/  UMOV UR28, UR16 ;  /* 0x00000010001c7c82 */ /* 0x000fe20008000000 */
[----:B------:R-:W-:Y:S01]  /*2430*/  UMOV UR29, UR17 ;  /* 0x00000011001d7c82 */ /* 0x000fe20008000000 */
[----:B------:R-:W-:Y:S01]  /*2440*/  UMOV UR31, 0x40000040 ;  /* 0x40000040001f7882 */ /* 0x000fe20000000000 */
[----:B------:R-:W-:Y:S01]  /*2450*/  QGMMA.64x32x32.F32.E4M3.E4M3 R104, gdesc[UR24], RZ, !UPT ;  /* 0x00600000186879f3 */ /* 0x000fe2000c7008ff */
[----:B------:R-:W-:Y:S01]  /*2460*/  UMOV UR32, UR16 ;  /* 0x0000001000207c82 */ /* 0x000fe20008000000 */
[----:B------:R-:W-:Y:S01]  /*2470*/  UMOV UR33, UR17 ;  /* 0x0000001100217c82 */ /* 0x000fe20008000000 */
[----:B------:R-:W-:Y:S01]  /*2480*/  UMOV UR35, 0x40000040 ;  /* 0x4000004000237882 */ /* 0x000fe20000000000 */
[----:B------:R-:W-:Y:S01]  /*2490*/  QGMMA.64x32x32.F32.E4M3.E4M3 R72, gdesc[UR28], RZ, !UPT ;  /* 0x006000001c4879f3 */ /* 0x000fe2000c7008ff */
[----:B------:R-:W-:Y:S01]  /*24a0*/  UIADD3 UR16, UR15, 0x2, URZ ;  /* 0x000000020f107890 */ /* 0x000fe2000fffe03f */
[----:B------:R3:W-:Y:S01]  /*24b0*/  STL [R1+0x154], RZ ;  /* 0x000154ff01007387 */ /* 0x0007e20000100800 */
[----:B------:R-:W-:Y:S01]  /*24c0*/  UMOV UR17, 0x40000040 ;  /* 0x4000004000117882 */ /* 0x000fe20000000000 */
[----:B------:R-:W-:Y:S01]  /*24d0*/  QGMMA.64x32x32.F32.E4M3.E4M3 R40, gdesc[UR32], RZ, !UPT ;  /* 0x00600000202879f3 */ /* 0x000fe2000c7008ff */
[----:B------:R-:W-:Y:S01]  /*24e0*/  UMOV UR32, UR14 ;  /* 0x0000000e00207c82 */ /* 0x000fe20008000000 */
[----:B------:R-:W-:Y:S01]  /*24f0*/  UMOV UR33, 0x40000040 ;  /* 0x4000004000217882 */ /* 0x000fe20000000000 */
[----:B------:R-:W-:Y:S01]  /*2500*/  UMOV UR28, UR32 ;  /* 0x00000020001c7c82 */ /* 0x000fe20008000000 */
[----:B------:R-:W-:Y:S01]  /*2510*/  UMOV UR29, UR33 ;  /* 0x00000021001d7c82 */ /* 0x000fe20008000000 */
[----:B------:R-:W-:Y:S01]  /*2520*/  QGMMA.64x32x32.F32.E4M3.E4M3 R24, gdesc[UR32], RZ, !UPT ;  /* 0x00600000201879f3 */ /* 0x000fe2000c7008ff */
[----:B------:R-:W-:Y:S01]  /*2530*/  UMOV UR24, UR32 ;  /* 0x0000002000187c82 */ /* 0x000fe20008000000 */
[----:B------:R-:W-:Y:S01]  /*2540*/  UMOV UR25, UR33 ;  /* 0x0000002100197c82 */ /* 0x000fe20008000000 */
[----:B------:R-:W-:Y:S01]  /*2550*/  UMOV UR20, UR32 ;  /* 0x0000002000147c82 */ /* 0x000fe20008000000 */
[----:B------:R-:W-:Y:S01]  /*2560*/  QGMMA.64x32x32.F32.E4M3.E4M3 R56, gdesc[UR28], RZ, !UPT ;  /* 0x006000001c3879f3 */ /* 0x000fe2000c7008ff */
[----:B------:R-:W-:Y:S01]  /*2570*/  UMOV UR21, UR33 ;  /* 0x0000002100157c82 */ /* 0x000fe20008000000 */
[----:B------:R-:W-:Y:S01]  /*2580*/  UMOV UR34, UR18 ;  /* 0x0000001200227c82 */ /* 0x000fe20008000000 */
[----:B------:R-:W-:Y:S01]  /*2590*/  UMOV UR35, UR19 ;  /* 0x0000001300237c82 */ /* 0x000fe20008000000 */
[----:B------:R-:W-:Y:S01]  /*25a0*/  QGMMA.64x32x32.F32.E4M3.E4M3 R88, gdesc[UR24], RZ, !UPT ;  /* 0x00600000185879f3 */ /* 0x000fe2000c7008ff */
[----:B------:R-:W-:Y:S01]  /*25b0*/  UIADD3 UR18, UR36, 0x2, URZ ;  /* 0x0000000224127890 */ /* 0x000fe2000fffe03f */
[----:B------:R3:W-:Y:S01]  /*25c0*/  STL [R1+0x150], RZ ;  /* 0x000150ff01007387 */ /* 0x0007e20000100800 */
[----:B------:R-:W-:Y:S01]  /*25d0*/  UIADD3 UR26, UR36, 0x202, URZ ;  /* 0x00000202241a7890 */ /* 0x000fe2000fffe03f */
[----:B------:R-:W-:Y:S01]  /*25e0*/  QGMMA.64x32x32.F32.E4M3.E4M3 R120, gdesc[UR20], RZ, !UPT ;  /* 0x00600000147879f3 */ /* 0x000fe2000c7008ff */
[----:B------:R-:W-:Y:S01]  /*25f0*/  UIADD3 UR22, UR36, 0x102, URZ ;  /* 0x0000010224167890 */ /* 0x000fe2000fffe03f */
[----:B------:R3:W-:Y:S01]  /*2600*/  STL [R1+0x14c], RZ ;  /* 0x00014cff01007387 */ /* 0x0007e20000100800 */
[----:B------:R-:W-:Y:S01]  /*2610*/  UMOV UR19, 0x40000040 ;  /* 0x4000004000137882 */ /* 0x000fe20000000000 */
[----:B------:R-:W-:Y:S01]  /*2620*/  QGMMA.64x32x32.F32.E4M3.E4M3 R152, gdesc[UR32], RZ, !UPT ;  /* 0x00600000209879f3 */ /* 0x000fe2000c7008ff */
[----:B------:R-:W-:Y:S01]  /*2630*/  UIADD3 UR30, UR36, 0x302, URZ ;  /* 0x00000302241e7890 */ /* 0x000fe2000fffe03f */
[----:B------:R3:W-:Y:S01]  /*2640*/  STL [R1+0x148], RZ ;  /* 0x000148ff01007387 */ /* 0x0007e20000100800 */
[----:B------:R-:W-:Y:S01]  /*2650*/  UMOV UR20, UR16 ;  /* 0x0000001000147c82 */ /* 0x000fe20008000000 */
[----:B------:R-:W-:Y:S01]  /*2660*/  UMOV UR21, UR17 ;  /* 0x0000001100157c82 */ /* 0x000fe20008000000 */
[----:B------:R-:W-:Y:S01]  /*2670*/  UMOV UR23, 0x40000040 ;  /* 0x4000004000177882 */ /* 0x000fe20000000000 */
[----:B------:R-:W-:Y:S01]  /*2680*/  UIADD3 UR34, UR36, 0x402, URZ ;  /* 0x0000040224227890 */ /* 0x000fe2000fffe03f */
[----:B------:R3:W-:Y:S01]  /*2690*/  STL [R1+0x144], RZ ;  /* 0x000144ff01007387 */ /* 0x0007e20000100800 */
[----:B------:R-:W-:Y:S01]  /*26a0*/  UIADD3 UR14, UR15, 0x402, URZ ;  /* 0x000004020f0e7890 */ /* 0x000fe2000fffe03f */
[----:B------:R-:W-:Y:S01]  /*26b0*/  CS2R R6, SRZ ;  /* 0x0000000000067805 */ /* 0x000fe2000001ff00 */
[----:B------:R-:W-:Y:S01]  /*26c0*/  UMOV UR24, UR16 ;  /* 0x0000001000187c82 */ /* 0x000fe20008000000 */
[----:B------:R-:W-:Y:S01]  /*26d0*/  UMOV UR25, UR17 ;  /* 0x0000001100197c82 */ /* 0x000fe20008000000 */
[----:B------:R-:W-:Y:S01]  /*26e0*/  UMOV UR27, 0x40000040 ;  /* 0x40000040001b7882 */ /* 0x000fe20000000000 */
[----:B------:R-:W-:Y:S01]  /*26f0*/  UMOV UR28, UR16 ;  /* 0x00000010001c7c82 */ /* 0x000fe20008000000 */
[----:B------:R-:W-:Y:S01]  /*2700*/  UMOV UR29, UR17 ;  /* 0x00000011001d7c82 */ /* 0x000fe20008000000 */
[----:B------:R-:W-:Y:S01]  /*2710*/  UMOV UR31, 0x40000040 ;  /* 0x40000040001f7882 */ /* 0x000fe20000000000 */
[----:B------:R-:W-:Y:S01]  /*2720*/  UMOV UR32, UR16 ;  /* 0x0000001000207c82 */ /* 0x000fe20008000000 */
[----:B------:R-:W-:Y:S01]  /*2730*/  UMOV UR33, UR17 ;  /* 0x0000001100217c82 */ /* 0x000fe20008000000 */
[----:B------:R-:W-:Y:S01]  /*2740*/  UMOV UR35, 0x40000040 ;  /* 0x4000004000237882 */ /* 0x000fe20000000000 */
[----:B------:R3:W-:Y:S01]  /*2750*/  STL [R1+0x140], RZ ;  /* 0x000140ff01007387 */ /* 0x0007e20000100800 */
[----:B------:R-:W-:Y:S01]  /*2760*/  QGMMA.64x32x32.F32.E4M3.E4M3 R168, gdesc[UR16], R168 ;  /* 0x0060000010a879f3 */ /* 0x000fe200087008a8 */
[----:B------:R-:W-:-:S02]  /*2770*/  CS2R R8, SRZ ;  /* 0x0000000000087805 */ /* 0x000fc4000001ff00 */
[----:B------:R-:W-:Y:S01]  /*2780*/  CS2R R10, SRZ ;  /* 0x00000000000a7805 */ /* 0x000fe2000001ff00 */
[----:B------:R3:W-:Y:S01]  /*2790*/  STL [R1+0x13c], RZ ;  /* 0x00013cff01007387 */ /* 0x0007e20000100800 */
[----:B------:R-:W-:Y:S01]  /*27a0*/  QGMMA.64x32x32.F32.E4M3.E4M3 R136, gdesc[UR20], R136 ;  /* 0x00600000148879f3 */ /* 0x000fe20008700888 */
[----:B------:R-:W-:Y:S02]  /*27b0*/  CS2R R12, SRZ ;  /* 0x00000000000c7805 */ /* 0x000fe4000001ff00 */
[----:B------:R-:W-:Y:S01]  /*27c0*/  CS2R R14, SRZ ;  /* 0x00000000000e7805 */ /* 0x000fe2000001ff00 */
[----:B------:R3:W-:Y:S01]  /*27d0*/  STL [R1+0x138], RZ ;  /* 0x000138ff01007387 */ /* 0x0007e20000100800 */
[----:B------:R-:W-:Y:S02]  /*27e0*/  CS2R R16, SRZ ;  /* 0x0000000000107805 */ /* 0x000fe4000001ff00 */
[----:B------:R-:W-:Y:S02]  /*27f0*/  CS2R R18, SRZ ;  /* 0x0000000000127805 */ /* 0x000fe4000001ff00 */
[----:B------:R-:W-:Y:S01]  /*2800*/  CS2R R20, SRZ ;  /* 0x0000000000147805 */ /* 0x000fe2000001ff00 */
[----:B------:R-:W-:Y:S01]  /*2810*/  QGMMA.64x32x32.F32.E4M3.E4M3 R104, gdesc[UR24], R104 ;  /* 0x00600000186879f3 */ /* 0x000fe20008700868 */
[----:B------:R3:W-:Y:S01]  /*2820*/  STL [R1+0x134], RZ ;  /* 0x000134ff01007387 */ /* 0x0007e20000100800 */
[----:B------:R-:W-:-:S02]  /*2830*/  CS2R R22, SRZ ;  /* 0x0000000000167805 */ /* 0x000fc4000001ff00 */
[----:B------:R-:W-:Y:S01]  /*2840*/  CS2R R184, SRZ ;  /* 0x0000000000b87805 */ /* 0x000fe2000001ff00 */
[----:B------:R-:W-:Y:S01]  /*2850*/  QGMMA.64x32x32.F32.E4M3.E4M3 R72, gdesc[UR28], R72 ;  /* 0x006000001c4879f3 */ /* 0x000fe20008700848 */
[----:B------:R3:W-:Y:S01]  /*2860*/  STL [R1+0x130], RZ ;  /* 0x000130ff01007387 */ /* 0x0007e20000100800 */
[----:B------:R-:W-:Y:S02]  /*2870*/  CS2R R186, SRZ ;  /* 0x0000000000ba7805 */ /* 0x000fe4000001ff00 */
[----:B------:R-:W-:Y:S01]  /*2880*/  CS2R R188, SRZ ;  /* 0x0000000000bc7805 */ /* 0x000fe2000001ff00 */
[----:B------:R-:W-:Y:S01]  /*2890*/  QGMMA.64x32x32.F32.E4M3.E4M3 R40, gdesc[UR32], R40 ;  /* 0x00600000202879f3 */ /* 0x000fe20008700828 */
[----:B------:R-:W-:Y:S01]  /*28a0*/  UMOV UR32, UR14 ;  /* 0x0000000e00207c82 */ /* 0x000fe20008000000 */
[----:B------:R-:W-:Y:S01]  /*28b0*/  UMOV UR33, 0x40000040 ;  /* 0x4000004000217882 */ /* 0x000fe20000000000 */
[----:B------:R-:W-:Y:S01]  /*28c0*/  UMOV UR28, UR32 ;  /* 0x00000020001c7c82 */ /* 0x000fe20008000000 */
[----:B------:R-:W-:Y:S01]  /*28d0*/  UMOV UR29, UR33 ;  /* 0x00000021001d7c82 */ /* 0x000fe20008000000 */
[----:B------:R-:W-:Y:S01]  /*28e0*/  QGMMA.64x32x32.F32.E4M3.E4M3 R24, gdesc[UR32], R24 ;  /* 0x00600000201879f3 */ /* 0x000fe20008700818 */
[----:B------:R-:W-:Y:S01]  /*28f0*/  UMOV UR24, UR32 ;  /* 0x0000002000187c82 */ /* 0x000fe20008000000 */
[----:B------:R-:W-:Y:S01]  /*2900*/  UMOV UR25, UR33 ;  /* 0x0000002100197c82 */ /* 0x000fe20008000000 */
[----:B------:R-:W-:Y:S01]  /*2910*/  UMOV UR20, UR32 ;  /* 0x0000002000147c82 */ /* 0x000fe20008000000 */
[----:B------:R-:W-:Y:S01]  /*2920*/  QGMMA.64x32x32.F32.E4M3.E4M3 R56, gdesc[UR28], R56 ;  /* 0x006000001c3879f3 */ /* 0x000fe20008700838 */
[----:B------:R-:W-:Y:S01]  /*2930*/  UMOV UR21, UR33 ;  /* 0x0000002100157c82 */ /* 0x000fe20008000000 */
[----:B------:R-:W-:Y:S01]  /*2940*/  UMOV UR16, UR32 ;  /* 0x0000002000107c82 */ /* 0x000fe20008000000 */
[----:B------:R-:W-:Y:S01]  /*2950*/  UMOV UR17, UR33 ;  /* 0x0000002100117c82 */ /* 0x000fe20008000000 */
[----:B------:R-:W-:Y:S01]  /*2960*/  QGMMA.64x32x32.F32.E4M3.E4M3 R88, gdesc[UR24], R88 ;  /* 0x00600000185879f3 */ /* 0x000fe20008700858 */
[----:B------:R-:W-:Y:S01]  /*2970*/  UIADD3 UR26, UR36, 0x204, URZ ;  /* 0x00000204241a7890 */ /* 0x000fe2000fffe03f */
[----:B------:R3:W-:Y:S01]  /*2980*/  STL [R1+0x12c], RZ ;  /* 0x00012cff01007387 */ /* 0x0007e20000100800 */
[----:B------:R-:W-:Y:S01]  /*2990*/  UIADD3 UR30, UR36, 0x304, URZ ;  /* 0x00000304241e7890 */ /* 0x000fe2000fffe03f */
[----:B------:R-:W-:Y:S01]  /*29a0*/  QGMMA.64x32x32.F32.E4M3.E4M3 R120, gdesc[UR20], R120 ;  /* 0x00600000147879f3 */ /* 0x000fe20008700878 */
[----:B------:R-:W-:Y:S01]  /*29b0*/  UIADD3 UR22, UR36, 0x104, URZ ;  /* 0x0000010424167890 */ /* 0x000fe2000fffe03f */
[----:B------:R3:W-:Y:S01]  /*29c0*/  STL [R1+0x128], RZ ;  /* 0x000128ff01007387 */ /* 0x0007e20000100800 */
[----:B------:R-:W-:Y:S01]  /*29d0*/  UMOV UR23, 0x40000040 ;  /* 0x4000004000177882 */ /* 0x000fe20000000000 */
[----:B------:R-:W-:Y:S01]  /*29e0*/  QGMMA.64x32x32.F32.E4M3.E4M3 R152, gdesc[UR16], R152 ;  /* 0x00600000109879f3 */ /* 0x000fe20008700898 */
[----:B------:R-:W-:Y:S01]  /*29f0*/  UIADD3 UR16, UR15, 0x4, URZ ;  /* 0x000000040f107890 */ /* 0x000fe2000fffe03f */
[----:B------:R3:W-:Y:S01]  /*2a00*/  STL [R1+0x124], RZ ;  /* 0x000124ff01007387 */ /* 0x0007e20000100800 */
[----:B------:R-:W-:Y:S01]  /*2a10*/  UIADD3 UR18, UR36, 0x4, URZ ;  /* 0x0000000424127890 */ /* 0x000fe2000fffe03f */
[----:B------:R-:W-:Y:S01]  /*2a20*/  CS2R R190, SRZ ;  /* 0x0000000000be7805 */ /* 0x000fe2000001ff00 */
[----:B------:R-:W-:Y:S01]  /*2a30*/  UMOV UR17, 0x40000040 ;  /* 0x4000004000117882 */ /* 0x000fe20000000000 */
[----:B------:R-:W-:Y:S01]  /*2a40*/  UMOV UR19, 0x40000040 ;  /* 0x4000004000137882 */ /* 0x000fe20000000000 */
[----:B------:R-:W-:Y:S01]  /*2a50*/  UMOV UR21, UR17 ;  /* 0x0000001100157c82 */ /* 0x000fe20008000000 */
[----:B------:R-:W-:Y:S01]  /*2a60*/  UMOV UR20, UR16 ;  /* 0x0000001000147c82 */ /* 0x000fe20008000000 */
[----:B------:R-:W-:Y:S01]  /*2a70*/  UIADD3 UR34, UR36, 0x404, URZ ;  /* 0x0000040424227890 */ /* 0x000fe2000fffe03f */
[----:B------:R3:W-:Y:S01]  /*2a80*/  STL [R1+0x120], RZ ;  /* 0x000120ff01007387 */ /* 0x0007e20000100800 */
        /* <DEDUP_REMOVED lines=9> */
[----:B------:R-:W-:Y:S01]  /*2b20*/  QGMMA.64x32x32.F32.E4M3.E4M3 R168, gdesc[UR16], R168 ;  /* 0x0060000010a879f3 */ /* 0x000fe200087008a8 */
[----:B------:R3:W-:Y:S01]  /*2b30*/  STL [R1+0x11c], RZ ;  /* 0x00011cff01007387 */ /* 0x0007e20000100800 */
[----:B------:R-:W-:Y:S01]  /*2b40*/  UMOV UR14, 0x8 ;  /* 0x00000008000e7882 */ /* 0x000fe20000000000 */
[----:B------:R-:W-:Y:S01]  /*2b50*/  CS2R R192, SRZ ;  /* 0x0000000000c07805 */ /* 0x000fe2000001ff00 */
[----:B------:R-:W-:Y:S01]  /*2b60*/  QGMMA.64x32x32.F32.E4M3.E4M3 R136, gdesc[UR20], R136 ;  /* 0x00600000148879f3 */ /* 0x000fe20008700888 */
[----:B------:R-:W-:Y:S01]  /*2b70*/  UIADD3 UR20, UR15, 0x404, URZ ;  /* 0x000004040f147890 */ /* 0x000fe2000fffe03f */
[----:B------:R3:W-:Y:S01]  /*2b80*/  STL [R1+0x118], RZ ;  /* 0x000118ff01007387 */ /* 0x0007e20000100800 */
[----:B------:R-:W-:-:S02]  /*2b90*/  CS2R R194, SRZ ;  /* 0x0000000000c27805 */ /* 0x000fc4000001ff00 */
[----:B------:R-:W-:Y:S02]  /*2ba0*/  CS2R R196, SRZ ;  /* 0x0000000000c47805 */ /* 0x000fe4000001ff00 */
[----:B------:R-:W-:Y:S01]  /*2bb0*/  CS2R R198, SRZ ;  /* 0x0000000000c67805 */ /* 0x000fe2000001ff00 */
[----:B------:R3:W-:Y:S01]  /*2bc0*/  STL [R1+0x114], RZ ;  /* 0x000114ff01007387 */ /* 0x0007e20000100800 */
[----:B------:R-:W-:Y:S01]  /*2bd0*/  QGMMA.64x32x32.F32.E4M3.E4M3 R104, gdesc[UR24], R104 ;  /* 0x00600000186879f3 */ /* 0x000fe20008700868 */
[----:B------:R-:W-:Y:S02]  /*2be0*/  CS2R R200, SRZ ;  /* 0x0000000000c87805 */ /* 0x000fe4000001ff00 */
[----:B------:R-:W-:Y:S01]  /*2bf0*/  CS2R R202, SRZ ;  /* 0x0000000000ca7805 */ /* 0x000fe2000001ff00 */
[----:B------:R3:W-:Y:S01]  /*2c00*/  STL [R1+0x110], RZ ;  /* 0x000110ff01007387 */ /* 0x0007e20000100800 */
[----:B------:R-:W-:Y:S01]  /*2c10*/  QGMMA.64x32x32.F32.E4M3.E4M3 R72, gdesc[UR28], R72 ;  /* 0x006000001c4879f3 */ /* 0x000fe20008700848 */
[----:B------:R-:W-:-:S02]  /*2c20*/  CS2R R204, SRZ ;  /* 0x0000000000cc7805 */ /* 0x000fc4000001ff00 */
[----:B------:R-:W-:Y:S01]  /*2c30*/  CS2R R206, SRZ ;  /* 0x0000000000ce7805 */ /* 0x000fe2000001ff00 */
[----:B------:R3:W-:Y:S01]  /*2c40*/  STL [R1+0x10c], RZ ;  /* 0x00010cff01007387 */ /* 0x0007e20000100800 */
        /* <DEDUP_REMOVED lines=43> */
[----:B------:R-:W-:-:S02]  /*2f00*/  CS2R R210, SRZ ;  /* 0x0000000000d27805 */ /* 0x000fc4000001ff00 */
[----:B------:R-:W-:Y:S01]  /*2f10*/  CS2R R212, SRZ ;  /* 0x0000000000d47805 */ /* 0x000fe2000001ff00 */
[----:B------:R-:W-:Y:S01]  /*2f20*/  QGMMA.64x32x32.F32.E4M3.E4M3 R136, gdesc[UR20], R136 ;  /* 0x00600000148879f3 */ /* 0x000fe20008700888 */
[----:B------:R-:W-:Y:S01]  /*2f30*/  UIADD3 UR20, UR15, 0x406, URZ ;  /* 0x000004060f147890 */ /* 0x000fe2000fffe03f */
[----:B------:R3:W-:Y:S01]  /*2f40*/  STL [R1+0xf4], RZ ;  /* 0x0000f4ff01007387 */ /* 0x0007e20000100800 */
[----:B------:R-:W-:Y:S02]  /*2f50*/  CS2R R214, SRZ ;  /* 0x0000000000d67805 */ /* 0x000fe4000001ff00 */
        /* <DEDUP_REMOVED lines=36> */
[----:B------:R-:W-:Y:S01]  /*31a0*/  IMAD.MOV.U32 R228, RZ, RZ, RZ ;  /* 0x000000ffffe47224 */ /* 0x000fe200078e00ff */
        /* <DEDUP_REMOVED lines=16> */
[----:B------:R3:W-:Y:S03]  /*32b0*/  STL [R1+0xd4], RZ ;  /* 0x0000d4ff01007387 */ /* 0x0007e60000100800 */
[----:B------:R-:W-:Y:S01]  /*32c0*/  QGMMA.64x32x32.F32.E4M3.E4M3 R136, gdesc[UR20], R136 ;  /* 0x00600000148879f3 */ /* 0x000fe20008700888 */
[----:B------:R-:W-:Y:S01]  /*32d0*/  UIADD3 UR20, UR15, 0xa00, URZ ;  /* 0x00000a000f147890 */ /* 0x000fe2000fffe03f */
[----:B------:R3:W-:Y:S04]  /*32e0*/  STL [R1+0xd0], RZ ;  /* 0x0000d0ff01007387 */ /* 0x0007e80000100800 */
[----:B------:R3:W-:Y:S01]  /*32f0*/  STL [R1+0xcc], RZ ;  /* 0x0000ccff01007387 */ /* 0x0007e20000100800 */
[----:B------:R-:W-:Y:S03]  /*3300*/  QGMMA.64x32x32.F32.E4M3.E4M3 R104, gdesc[UR24], R104 ;  /* 0x00600000186879f3 */ /* 0x000fe60008700868 */
[----:B------:R3:W-:Y:S01]  /*3310*/  STL [R1+0xc8], RZ ;  /* 0x0000c8ff01007387 */ /* 0x0007e20000100800 */
[----:B------:R-:W-:Y:S03]  /*3320*/  QGMMA.64x32x32.F32.E4M3.E4M3 R72, gdesc[UR28], R72 ;  /* 0x006000001c4879f3 */ /* 0x000fe60008700848 */
        /* <DEDUP_REMOVED lines=26> */
[----:B------:R-:W-:Y:S01]  /*34d0*/  UMOV UR17, 0x40000040 ;  /* 0x4000004000117882 */ /* 0x000fe20000000000 */
[----:B------:R-:W-:Y:S01]  /*34e0*/  UMOV UR19, 0x40000040 ;  /* 0x4000004000137882 */ /* 0x000fe20000000000 */
[----:B------:R-:W-:-:S02]  /*34f0*/  UMOV UR21, UR17 ;  /* 0x0000001100157c82 */ /* 0x000fc40008000000 */
        /* <DEDUP_REMOVED lines=86> */
[----:B------:R3:W-:Y:S01]  /*3a60*/  STL [R1+0x78], RZ ;  /* 0x000078ff01007387 */ /* 0x0007e20000100800 */
[----:B------:R-:W-:-:S02]  /*3a70*/  UIADD3 UR30, UR36, 0x706, URZ ;  /* 0x00000706241e7890 */ /* 0x000fc4000fffe03f */
[----:B------:R-:W-:Y:S01]  /*3a80*/  QGMMA.64x32x32.F32.E4M3.E4M3 R120, gdesc[UR20], R120 ;  /* 0x00600000147879f3 */ /* 0x000fe20008700878 */
[----:B------:R3:W-:Y:S01]  /*3a90*/  STL [R1+0x74], RZ ;  /* 0x000074ff01007387 */ /* 0x0007e20000100800 */
[----:B------:R-:W-:Y:S02]  /*3aa0*/  UIADD3 UR22, UR36, 0x606, URZ ;  /* 0x0000060624167890 */ /* 0x000fe4000fffe03f */
[----:B------:R-:W-:Y:S01]  /*3ab0*/  QGMMA.64x32x32.F32.E4M3.E4M3 R152, gdesc[UR16], R152 ;  /* 0x00600000109879f3 */ /* 0x000fe20008700898 */
[----:B------:R3:W-:Y:S01]  /*3ac0*/  STL [R1+0x70], RZ ;  /* 0x000070ff01007387 */ /* 0x0007e20000100800 */
[----:B------:R-:W-:Y:S02]  /*3ad0*/  UIADD3 UR16, UR15, 0x606, URZ ;  /* 0x000006060f107890 */ /* 0x000fe4000fffe03f */
[----:B------:R-:W-:Y:S01]  /*3ae0*/  UIADD3 UR18, UR36, 0x506, URZ ;  /* 0x0000050624127890 */ /* 0x000fe2000fffe03f */
[----:B------:R3:W-:Y:S01]  /*3af0*/  STL [R1+0x6c], RZ ;  /* 0x00006cff01007387 */ /* 0x0007e20000100800 */
[----:B------:R-:W-:-:S02]  /*3b00*/  UIADD3 UR26, UR36, 0x806, URZ ;  /* 0x00000806241a7890 */ /* 0x000fc4000fffe03f */
[----:B------:R-:W-:Y:S01]  /*3b10*/  UIADD3 UR34, UR36, 0x906, URZ ;  /* 0x0000090624227890 */ /* 0x000fe2000fffe03f */
[----:B------:R3:W-:Y:S01]  /*3b20*/  STL [R1+0x68], RZ ;  /* 0x000068ff01007387 */ /* 0x0007e20000100800 */
[----:B------:R-:W-:Y:S01]  /*3b30*/  UMOV UR17, 0x40000040 ;  /* 0x4000004000117882 */ /* 0x000fe20000000000 */
[----:B------:R-:W-:Y:S01]  /*3b40*/  UMOV UR19, 0x40000040 ;  /* 0x4000004000137882 */ /* 0x000fe20000000000 */
[----:B------:R-:W-:Y:S01]  /*3b50*/  UIADD3 UR15, UR15, 0xa06, URZ ;  /* 0x00000a060f0f7890 */ /* 0x000fe2000fffe03f */
[----:B------:R3:W-:Y:S01]  /*3b60*/  STL [R1+0x64], RZ ;  /* 0x000064ff01007387 */ /* 0x0007e20000100800 */
[----:B------:R-:W-:Y:S01]  /*3b70*/  UMOV UR20, UR16 ;  /* 0x0000001000147c82 */ /* 0x000fe20008000000 */
[----:B------:R-:W-:Y:S01]  /*3b80*/  UMOV UR21, UR17 ;  /* 0x0000001100157c82 */ /* 0x000fe20008000000 */
[----:B------:R-:W-:Y:S01]  /*3b90*/  UMOV UR23, 0x40000040 ;  /* 0x4000004000177882 */ /* 0x000fe20000000000 */
[----:B------:R3:W-:Y:S01]  /*3ba0*/  STL [R1+0x60], RZ ;  /* 0x000060ff01007387 */ /* 0x0007e20000100800 */
[----:B------:R-:W-:Y:S01]  /*3bb0*/  UMOV UR28, UR16 ;  /* 0x00000010001c7c82 */ /* 0x000fe20008000000 */
[----:B------:R-:W-:Y:S01]  /*3bc0*/  UMOV UR29, UR17 ;  /* 0x00000011001d7c82 */ /* 0x000fe20008000000 */
[----:B------:R-:W-:Y:S01]  /*3bd0*/  QGMMA.64x32x32.F32.E4M3.E4M3 R168, gdesc[UR16], R168 ;  /* 0x0060000010a879f3 */ /* 0x000fe200087008a8 */
[----:B------:R3:W-:Y:S01]  /*3be0*/  STL [R1+0x5c], RZ ;  /* 0x00005cff01007387 */ /* 0x0007e20000100800 */
[----:B------:R-:W-:Y:S01]  /*3bf0*/  UMOV UR31, 0x40000040 ;  /* 0x40000040001f7882 */ /* 0x000fe20000000000 */
[----:B------:R-:W-:Y:S01]  /*3c00*/  UMOV UR24, UR16 ;  /* 0x0000001000187c82 */ /* 0x000fe20008000000 */
[----:B------:R-:W-:Y:S01]  /*3c10*/  QGMMA.64x32x32.F32.E4M3.E4M3 R136, gdesc[UR20], R136 ;  /* 0x00600000148879f3 */ /* 0x000fe20008700888 */
[----:B------:R3:W-:Y:S01]  /*3c20*/  STL [R1+0x58], RZ ;  /* 0x000058ff01007387 */ /* 0x0007e20000100800 */
[----:B------:R-:W-:Y:S01]  /*3c30*/  UMOV UR25, UR17 ;  /* 0x0000001100197c82 */ /* 0x000fe20008000000 */
[----:B------:R-:W-:Y:S01]  /*3c40*/  UMOV UR27, 0x40000040 ;  /* 0x40000040001b7882 */ /* 0x000fe20000000000 */
[----:B------:R-:W-:Y:S01]  /*3c50*/  UMOV UR32, UR16 ;  /* 0x0000001000207c82 */ /* 0x000fe20008000000 */
[----:B------:R3:W-:Y:S01]  /*3c60*/  STL [R1+0x54], RZ ;  /* 0x000054ff01007387 */ /* 0x0007e20000100800 */
[----:B------:R-:W-:Y:S01]  /*3c70*/  UMOV UR33, UR17 ;  /* 0x0000001100217c82 */ /* 0x000fe20008000000 */
[----:B------:R-:W-:Y:S01]  /*3c80*/  QGMMA.64x32x32.F32.E4M3.E4M3 R104, gdesc[UR28], R104 ;  /* 0x006000001c6879f3 */ /* 0x000fe20008700868 */
[----:B------:R-:W-:Y:S01]  /*3c90*/  UMOV UR35, 0x40000040 ;  /* 0x4000004000237882 */ /* 0x000fe20000000000 */
[----:B------:R3:W-:Y:S01]  /*3ca0*/  STL [R1+0x50], RZ ;  /* 0x000050ff01007387 */ /* 0x0007e20000100800 */
[----:B------:R-:W-:Y:S01]  /*3cb0*/  ULDC UR16, c[0x0][0x50c] ;  /* 0x0001430000107ab9 */ /* 0x000fe20000000800 */
[----:B------:R-:W-:Y:S01]  /*3cc0*/  QGMMA.64x32x32.F32.E4M3.E4M3 R72, gdesc[UR24], R72 ;  /* 0x00600000184879f3 */ /* 0x000fe20008700848 */
[----:B------:R-:W-:Y:S01]  /*3cd0*/  UISETP.NE.AND UP0, UPT, UR16, 0x8, UPT ;  /* 0x000000081000788c */ /* 0x000fe2000bf05270 */
[----:B------:R3:W-:Y:S02]  /*3ce0*/  STL [R1+0x4c], RZ ;  /* 0x00004cff01007387 */ /* 0x0007e40000100800 */
[----:B------:R-:W-:Y:S01]  /*3cf0*/  QGMMA.64x32x32.F32.E4M3.E4M3 R40, gdesc[UR32], R40 ;  /* 0x00600000202879f3 */ /* 0x000fe20008700828 */
[----:B------:R-:W-:Y:S01]  /*3d00*/  UMOV UR32, UR15 ;  /* 0x0000000f00207c82 */ /* 0x000fe20008000000 */
[----:B------:R3:W-:Y:S01]  /*3d10*/  STL [R1+0x48], RZ ;  /* 0x000048ff01007387 */ /* 0x0007e20000100800 */
[----:B------:R-:W-:Y:S01]  /*3d20*/  UMOV UR33, 0x40000040 ;  /* 0x4000004000217882 */ /* 0x000fe20000000000 */
[----:B------:R-:W-:Y:S01]  /*3d30*/  UMOV UR24, UR32 ;  /* 0x0000002000187c82 */ /* 0x000fe20008000000 */
[----:B------:R-:W-:Y:S01]  /*3d40*/  UMOV UR25, UR33 ;  /* 0x0000002100197c82 */ /* 0x000fe20008000000 */
[----:B------:R3:W-:Y:S01]  /*3d50*/  STL [R1+0x44], RZ ;  /* 0x000044ff01007387 */ /* 0x0007e20000100800 */
[----:B------:R-:W-:Y:S01]  /*3d60*/  QGMMA.64x32x32.F32.E4M3.E4M3 R24, gdesc[UR32], R24 ;  /* 0x00600000201879f3 */ /* 0x000fe20008700818 */
        /* <DEDUP_REMOVED lines=12> */
[----:B------:R-:W-:-:S02]  /*3e30*/  USEL UR20, URZ, 0x1, UP0 ;  /* 0x000000013f147887 */ /* 0x000fc40008000000 */
[----:B------:R3:W-:Y:S01]  /*3e40*/  STL [R1+0x34], RZ ;  /* 0x000034ff01007387 */ /* 0x0007e20000100800 */
[----:B------:R-:W-:Y:S03]  /*3e50*/  QGMMA.64x32x32.F32.E4M3.E4M3 R152, gdesc[UR16], R152, gsb0 ;  /* 0x00600000109879f3 */ /* 0x000fe60008000898 */
[----:B------:R3:W-:Y:S01]  /*3e60*/  STL [R1+0x30], RZ ;  /* 0x000030ff01007387 */ /* 0x0007e20000100800 */
[----:B------:R-:W-:-:S03]  /*3e70*/  ISETP.NE.AND P0, PT, RZ, UR20, PT ;  /* 0x00000014ff007c0c */ /* 0x000fc6000bf05270 */
        /* <DEDUP_REMOVED lines=13> */
[----:B------:R-:W-:Y:S02]  /*3f50*/  WARPGROUP.DEPBAR.LE gsb0, 0x0 ;  /* 0x00008000000079c5 */ /* 0x000fe40000010000 */
[----:B------:R-:W-:-:S01]  /*3f60*/  FADD R227, RZ, R169 ;  /* 0x000000a9ffe37221 */ /* 0x000fc20000000000 */
[----:B------:R-:W-:Y:S01]  /*3f70*/  FADD R228, RZ, R168 ;  /* 0x000000a8ffe47221 */ /* 0x000fe20000000000 */
[----:B------:R-:W-:-:S01]  /*3f80*/  FADD R226, RZ, R170 ;  /* 0x000000aaffe27221 */ /* 0x000fc20000000000 */
[----:B------:R-:W-:Y:S01]  /*3f90*/  FADD R225, RZ, R171 ;  /* 0x000000abffe17221 */ /* 0x000fe20000000000 */
[----:B------:R-:W-:-:S01]  /*3fa0*/  FADD R224, RZ, R172 ;  /* 0x000000acffe07221 */ /* 0x000fc20000000000 */
[----:B------:R0:W-:Y:S01]  /*3fb0*/  STL [R1+0x188], R227 ;  /* 0x000188e301007387 */ /* 0x0001e20000100800 */
[----:B------:R-:W-:-:S01]  /*3fc0*/  FADD R223, RZ, R173 ;  /* 0x000000adffdf7221 */ /* 0x000fc20000000000 */
[----:B------:R-:W-:Y:S01]  /*3fd0*/  FADD R222, RZ, R174 ;  /* 0x000000aeffde7221 */ /* 0x000fe20000000000 */
[----:B------:R-:W-:-:S01]  /*3fe0*/  FADD R221, RZ, R175 ;  /* 0x000000afffdd7221 */ /* 0x000fc20000000000 */
[----:B------:R-:W-:Y:S01]  /*3ff0*/  FADD R220, RZ, R176 ;  /* 0x000000b0ffdc7221 */ /* 0x000fe20000000000 */
[----:B------:R-:W-:-:S01]  /*4000*/  FADD R219, RZ, R177 ;  /* 0x000000b1ffdb7221 */ /* 0x000fc20000000000 */
[----:B------:R-:W-:Y:S01]  /*4010*/  FADD R218, RZ, R178 ;  /* 0x000000b2ffda7221 */ /* 0x000fe20000000000 */
[----:B------:R-:W-:-:S01]  /*4020*/  FADD R217, RZ, R179 ;  /* 0x000000b3ffd97221 */ /* 0x000fc20000000000 */
[----:B------:R-:W-:Y:S01]  /*4030*/  FADD R216, RZ, R180 ;  /* 0x000000b4ffd87221 */ /* 0x000fe20000000000 */
[----:B------:R-:W-:-:S01]  /*4040*/  FADD R215, RZ, R181 ;  /* 0x000000b5ffd77221 */ /* 0x000fc20000000000 */
[----:B0-----:R-:W-:Y:S01]  /*4050*/  FADD R227, RZ, R108 ;  /* 0x0000006cffe37221 */ /* 0x001fe20000000000 */
[----:B------:R-:W-:-:S01]  /*4060*/  FADD R214, RZ, R182 ;  /* 0x000000b6ffd67221 */ /* 0x000fc20000000000 */
[----:B------:R-:W-:Y:S01]  /*4070*/  FADD R213, RZ, R183 ;  /* 0x000000b7ffd57221 */ /* 0x000fe20000000000 */
[----:B------:R-:W-:-:S01]  /*4080*/  FADD R212, RZ, R152 ;  /* 0x00000098ffd47221 */ /* 0x000fc20000000000 */
[----:B------:R-:W-:Y:S01]  /*4090*/  FADD R211, RZ, R153 ;  /* 0x00000099ffd37221 */ /* 0x000fe20000000000 */
[----:B------:R0:W-:Y:S01]  /*40a0*/  STL [R1], R227 ;  /* 0x000000e301007387 */ /* 0x0001e20000100800 */
        /* <DEDUP_REMOVED lines=56> */
[----:B------:R-:W-:-:S03]  /*4430*/  FADD R0, RZ, R107 ;  /* 0x0000006bff007221 */ /* 0x000fc60000000000 */
[----:B------:R0:W-:Y:S02]  /*4440*/  STL [R1+0x10], R227 ;  /* 0x000010e301007387 */ /* 0x0001e40000100800 */
[----:B0-----:R-:W-:-:S05]  /*4450*/  FADD R227, RZ, R113 ;  /* 0x00000071ffe37221 */ /* 0x001fca0000000000 */
        /* <DEDUP_REMOVED lines=172> */
[----:B------:R0:W-:Y:S04]  /*4f20*/  STL [R1+0x16c], R227 ;  /* 0x00016ce301007387 */ /* 0x0001e80000100800 */
[----:B0-----:R0:W5:Y:S01]  /*4f30*/  LDL.LU R227, [R1+0x188] ;  /* 0x0001880001e37983 */ /* 0x0011620000300800 */
[----:B------:R-:W-:-:S05]  /*4f40*/  UMOV UR14, URZ ;  /* 0x0000003f000e7c82 */ /* 0x000fca0008000000 */
.L_x_22:
[----:B------:R-:W-:Y:S01]  /*4f50*/  UIADD3 UR39, UR5, 0x1, URZ ;  /* 0x0000000105277890 */ /* 0x000fe2000fffe03f */
[----:B------:R-:W-:-:S03]  /*4f60*/  UMOV UR16, 0x1 ;  /* 0x0000000100107882 */ /* 0x000fc60000000000 */
[----:B------:R-:W-:-:S04]  /*4f70*/  UISETP.NE.AND UP0, UPT, UR39, 0x2, UPT ;  /* 0x000000022700788c */ /* 0x000fc8000bf05270 */
[----:B------:R-:W-:Y:S02]  /*4f80*/  USEL UR38, URZ, 0x1, UP0 ;  /* 0x000000013f267887 */ /* 0x000fe40008000000 */
[----:B------:R-:W-:Y:S02]  /*4f90*/  USEL UR39, UR39, URZ, UP0 ;  /* 0x0000003f27277287 */ /* 0x000fe40008000000 */
[----:B------:R-:W-:-:S12]  /*4fa0*/  ULOP3.LUT UR38, UR4, UR38, URZ, 0x3c, !UPT ;  /* 0x0000002604267292 */ /* 0x000fd8000f8e3c3f */
.L_x_17:
[----:B------:R-:W-:-:S04]  /*4fb0*/  UISETP.LT.AND UP0, UPT, UR10, 0x1, UPT ;  /* 0x000000010a00788c */ /* 0x000fc8000bf01270 */
[----:B------:R-:W-:-:S04]  /*4fc0*/  USEL UR15, UR10, 0x1, UP0 ;  /* 0x000000010a0f7887 */ /* 0x000fc80008000000 */
[----:B------:R-:W-:-:S04]  /*4fd0*/  UIADD3 UR37, UR10, -UR15, URZ ;  /* 0x8000000f0a257290 */ /* 0x000fc8000fffe03f */
[----:B------:R-:W-:-:S06]  /*4fe0*/  UISETP.GE.AND UP0, UPT, UR37, 0x1, UPT ;  /* 0x000000012500788c */ /* 0x000fcc000bf06270 */
[----:B------:R-:W-:-:S13]  /*4ff0*/  PLOP3.LUT P0, PT, PT, PT, UP0, 0x80, 0x0 ;  /* 0x000000000000781c */ /* 0x000fda0003f0f008 */
[----:B------:R-:W-:Y:S05]  /*5000*/  @!P0 BRA `(.L_x_23) ;  /* 0x00000030001c8947 */ /* 0x000fea0003800000 */
[----:B------:R-:W-:Y:S01]  /*5010*/  UMOV UR36, UR5 ;  /* 0x0000000500247c82 */ /* 0x000fe20008000000 */
[----:B------:R-:W-:-:S05]  /*5020*/  ULDC UR15, c[0x0][0x50c] ;  /* 0x00014300000f7ab9 */ /* 0x000fca0000000800 */
.L_x_31:
[----:B------:R-:W-:-:S06]  /*5030*/  UISETP.NE.AND UP0, UPT, UR9, 0x3, UPT ;  /* 0x000000030900788c */ /* 0x000fcc000bf05270 */
[----:B------:R-:W-:-:S13]  /*5040*/  PLOP3.LUT P1, PT, PT, PT, UP0, 0x80, 0x0 ;  /* 0x000000000000781c */ /* 0x000fda0003f2f008 */
[----:B-----5:R-:W-:Y:S05]  /*5050*/  @!P1 BRA `(.L_x_24) ;  /* 0x0000000000049947 */ /* 0x020fea0003800000 */
[----:B------:R-:W-:Y:S01]  /*5060*/  BPT.TRAP 0x1 ;  /* 0x000000040000795c */ /* 0x000fe20000300000 */
.L_x_24:
[----:B------:R-:W2:Y:S01]  /*5070*/  S2UR UR17, SR_CgaCtaId ;  /* 0x00000000001179c3 */ /* 0x000ea20000008800 */
[----:B------:R-:W-:Y:S01]  /*5080*/  UMOV UR11, 0x400 ;  /* 0x00000400000b7882 */ /* 0x000fe20000000000 */
[----:B------:R-:W-:-:S05]  /*5090*/  IMAD.U32 R229, RZ, RZ, UR38 ;  /* 0x00000026ffe57e24 */ /* 0x000fca000f8e00ff */
[----:B------:R-:W-:Y:S01]  /*50a0*/  SHF.L.U32 R229, R229, 0x1f, RZ ;  /* 0x0000001fe5e57819 */ /* 0x000fe200000006ff */
[----:B--2---:R-:W-:-:S04]  /*50b0*/  ULEA UR11, UR17, UR11, 0x18 ;  /* 0x0000000b110b7291 */ /* 0x004fc8000f8ec03f */
[----:B------:R-:W-:-:S09]  /*50c0*/  ULEA UR17, UR39, UR11, 0x3 ;  /* 0x0000000b27117291 */ /* 0x000fd2000f8e183f */
[----:B------:R2:W4:Y:S01]  /*50d0*/  SYNCS.PHASECHK.TRANS64.TRYWAIT P0, [UR17], R229 ;  /* 0x000000e5ff0075a7 */ /* 0x0005220008000151 */
[----:B------:R-:W-:Y:S05]  /*50e0*/  @!P1 BRA `(.L_x_25) ;  /* 0x0000000000049947 */ /* 0x000fea0003800000 */
[----:B------:R-:W-:Y:S01]  /*50f0*/  BPT.TRAP 0x1 ;  /* 0x000000040000795c */ /* 0x000fe20000300000 */
.L_x_25:
[----:B----4-:R-:W-:Y:S05]  /*5100*/  @P0 BRA `(.L_x_26) ;  /* 0x0000000000080947 */ /* 0x010fea0003800000 */
[----:B------:R-:W4:Y:S02]  /*5110*/  SYNCS.PHASECHK.TRANS64.TRYWAIT P0, [UR17], R229 ;  /* 0x000000e5ff0075a7 */ /* 0x000f240008000151 */
[----:B----4-:R-:W-:Y:S05]  /*5120*/  @!P0 BRA `(.L_x_27) ;  /* 0x0000012400648947 */ /* 0x010fea0003800000 */
.L_x_26:
[----:B------:R-:W-:Y:S01]  /*5130*/  UIADD3 UR17, UR11, 0x18100, URZ ;  /* 0x000181000b117890 */ /* 0x000fe2000fffe03f */
[----:B------:R-:W-:Y:S01]  /*5140*/  WARPGROUP.ARRIVE ;  /* 0x00000000000079c5 */ /* 0x000fe20000000000 */
[----:B------:R-:W-:Y:S02]  /*5150*/  UISETP.NE.AND UP0, UPT, UR20, URZ, UPT ;  /* 0x0000003f1400728c */ /* 0x000fe4000bf05270 */
[----:B------:R-:W-:Y:S02]  /*5160*/  USHF.R.U32.HI UR17, URZ, 0x4, UR17 ;  /* 0x000000043f117899 */ /* 0x000fe40008011611 */
[----:B------:R-:W-:Y:S02]  /*5170*/  USEL UR16, UR16, URZ, !UP0 ;  /* 0x0000003f10107287 */ /* 0x000fe4000c000000 */
[----:B------:R-:W-:Y:S02]  /*5180*/  ULOP3.LUT UR17, UR17, 0x3fff, URZ, 0xc0, !UPT ;  /* 0x00003fff11117892 */ /* 0x000fe4000f8ec03f */
[----:B------:R-:W-:-:S02]  /*5190*/  ULOP3.LUT UR40, UR12, 0x10000, URZ, 0xfc, !UPT ;  /* 0x000100000c287892 */ /* 0x000fc4000f8efc3f */
[----:B------:R-:W-:Y:S02]  /*51a0*/  ULOP3.LUT UR17, UR17, 0x10000, URZ, 0xfc, !UPT ;  /* 0x0001000011117892 */ /* 0x000fe4000f8efc3f */
[----:B------:R-:W-:Y:S02]  /*51b0*/  UISETP.NE.U32.AND UP0, UPT, UR16, URZ, UPT ;  /* 0x0000003f1000728c */ /* 0x000fe4000bf05070 */
[----:B------:R-:W-:Y:S02]  /*51c0*/  UIMAD UR41, UR39, 0xa00, UR17 ;  /* 0x00000a00272978a4 */ /* 0x000fe4000f8e0211 */
[----:B------:R-:W-:Y:S02]  /*51d0*/  UIMAD UR40, UR39, 0xc00, UR40 ;  /* 0x00000c00272878a4 */ /* 0x000fe4000f8e0228 */
[----:B------:R-:W-:Y:S01]  /*51e0*/  UIADD3 UR22, UR41, 0x100, URZ ;  /* 0x0000010029167890 */ /* 0x000fe2000fffe03f */
[----:B------:R-:W-:Y:S01]  /*51f0*/  UMOV UR17, 0x40000040 ;  /* 0x4000004000117882 */ /* 0x000fe20000000000 */
[----:B------:R-:W-:-:S03]  /*5200*/  UIADD3 UR26, UR41, 0x200, URZ ;  /* 0x00000200291a7890 */ /* 0x000fc6000fffe03f */
[----:B------:R-:W-:Y:S01]  /*5210*/  UMOV UR16, UR40 ;  /* 0x0000002800107c82 */ /* 0x000fe20008000000 */
[----:B------:R-:W-:Y:S01]  /*5220*/  UMOV UR18, UR41 ;  /* 0x0000002900127c82 */ /* 0x000fe20008000000 */
[----:B------:R-:W-:Y:S01]  /*5230*/  UMOV UR19, 0x40000040 ;  /* 0x4000004000137882 */ /* 0x000fe20000000000 */
[----:B------:R-:W-:Y:S01]  /*5240*/  UIADD3 UR30, UR41, 0x300, URZ ;  /* 0x00000300291e7890 */ /* 0x000fe2000fffe03f */
[----:B------:R-:W-:Y:S01]  /*5250*/  QGMMA.64x32x32.F32.E4M3.E4M3 R168, gdesc[UR16], R168, UP0 ;  /* 0x0060000010a879f3 */ /* 0x000fe2000bf008a8 */
[----:B------:R-:W-:Y:S01]  /*5260*/  UMOV UR20, UR16 ;  /* 0x0000001000147c82 */ /* 0x000fe20008000000 */
[----:B------:R-:W-:Y:S01]  /*5270*/  UMOV UR21, UR17 ;  /* 0x0000001100157c82 */ /* 0x000fe20008000000 */
[----:B------:R-:W-:Y:S01]  /*5280*/  UMOV UR23, 0x40000040 ;  /* 0x4000004000177882 */ /* 0x000fe20000000000 */
[----:B------:R-:W-:Y:S01]  /*5290*/  UIADD3 UR34, UR41, 0x400, URZ ;  /* 0x0000040029227890 */ /* 0x000fe2000fffe03f */
[----:B------:R-:W-:Y:S01]  /*52a0*/  QGMMA.64x32x32.F32.E4M3.E4M3 R136, gdesc[UR20], R136, UP0 ;  /* 0x00600000148879f3 */ /* 0x000fe2000bf00888 */
[----:B------:R-:W-:Y:S01]  /*52b0*/  UIADD3 UR20, UR40, 0x400, URZ ;  /* 0x0000040028147890 */ /* 0x000fe2000fffe03f */
[----:B------:R-:W-:Y:S01]  /*52c0*/  UMOV UR24, UR16 ;  /* 0x0000001000187c82 */ /* 0x000fe20008000000 */
[----:B------:R-:W-:Y:S01]  /*52d0*/  UMOV UR25, UR17 ;  /* 0x0000001100197c82 */ /* 0x000fe20008000000 */
[----:B------:R-:W-:Y:S01]  /*52e0*/  UMOV UR27, 0x40000040 ;  /* 0x40000040001b7882 */ /* 0x000fe20000000000 */
[----:B------:R-:W-:Y:S01]  /*52f0*/  UMOV UR28, UR16 ;  /* 0x00000010001c7c82 */ /* 0x000fe20008000000 */
[----:B------:R-:W-:Y:S01]  /*5300*/  UMOV UR29, UR17 ;  /* 0x00000011001d7c82 */ /* 0x000fe20008000000 */
[----:B------:R-:W-:Y:S01]  /*5310*/  UMOV UR31, 0x40000040 ;  /* 0x40000040001f7882 */ /* 0x000fe20000000000 */
[----:B------:R-:W-:Y:S01]  /*5320*/  QGMMA.64x32x32.F32.E4M3.E4M3 R104, gdesc[UR24], R104, UP0 ;  /* 0x00600000186879f3 */ /* 0x000fe2000bf00868 */
[----:B------:R-:W-:Y:S01]  /*5330*/  UMOV UR32, UR16 ;  /* 0x0000001000207c82 */ /* 0x000fe20008000000 */
[----:B------:R-:W-:Y:S01]  /*5340*/  UMOV UR33, UR17 ;  /* 0x0000001100217c82 */ /* 0x000fe20008000000 */
[----:B------:R-:W-:Y:S01]  /*5350*/  UMOV UR35, 0x40000040 ;  /* 0x4000004000237882 */ /* 0x000fe20000000000 */
[----:B------:R-:W-:Y:S01]  /*5360*/  QGMMA.64x32x32.F32.E4M3.E4M3 R72, gdesc[UR28], R72, UP0 ;  /* 0x006000001c4879f3 */ /* 0x000fe2000bf00848 */
[----:B------:R-:W-:Y:S01]  /*5370*/  UIADD3 UR16, UR40, 0x2, URZ ;  /* 0x0000000228107890 */ /* 0x000fe2000fffe03f */
[----:B------:R-:W-:-:S02]  /*5380*/  UMOV UR17, 0x40000040 ;  /* 0x4000004000117882 */ /* 0x000fc40000000000 */
[----:B------:R-:W-:Y:S01]  /*5390*/  QGMMA.64x32x32.F32.E4M3.E4M3 R40, gdesc[UR32], R40, UP0 ;  /* 0x00600000202879f3 */ /* 0x000fe2000bf00828 */
[----:B------:R-:W-:Y:S01]  /*53a0*/  UMOV UR32, UR20 ;  /* 0x0000001400207c82 */ /* 0x000fe20008000000 */
[----:B------:R-:W-:Y:S01]  /*53b0*/  UMOV UR33, 0x40000040 ;  /* 0x4000004000217882 */ /* 0x000fe20000000000 */
[----:B------:R-:W-:Y:S01]  /*53c0*/  UMOV UR28, UR32 ;  /* 0x00000020001c7c82 */ /* 0x000fe20008000000 */
[----:B------:R-:W-:Y:S01]  /*53d0*/  UMOV UR29, UR33 ;  /* 0x00000021001d7c82 */ /* 0x000fe20008000000 */
[----:B------:R-:W-:Y:S01]  /*53e0*/  QGMMA.64x32x32.F32.E4M3.E4M3 R24, gdesc[UR32], R24, UP0 ;  /* 0x00600000201879f3 */ /* 0x000fe2000bf00818 */
[----:B------:R-:W-:Y:S01]  /*53f0*/  UMOV UR24, UR32 ;  /* 0x0000002000187c82 */ /* 0x000fe20008000000 */
[----:B------:R-:W-:Y:S01]  /*5400*/  UMOV UR25, UR33 ;  /* 0x0000002100197c82 */ /* 0x000fe20008000000 */
[----:B------:R-:W-:Y:S01]  /*5410*/  UMOV UR20, UR32 ;  /* 0x0000002000147c82 */ /* 0x000fe20008000000 */
[----:B------:R-:W-:Y:S01]  /*5420*/  QGMMA.64x32x32.F32.E4M3.E4M3 R56, gdesc[UR28], R56, UP0 ;  /* 0x006000001c3879f3 */ /* 0x000fe2000bf00838 */
[----:B------:R-:W-:Y:S01]  /*5430*/  UMOV UR21, UR33 ;  /* 0x0000002100157c82 */ /* 0x000fe20008000000 */
[----:B------:R-:W-:Y:S01]  /*5440*/  UMOV UR34, UR18 ;  /* 0x0000001200227c82 */ /* 0x000fe20008000000 */
[----:B------:R-:W-:Y:S01]  /*5450*/  UMOV UR35, UR19 ;  /* 0x0000001300237c82 */ /* 0x000fe20008000000 */
[----:B------:R-:W-:Y:S01]  /*5460*/  QGMMA.64x32x32.F32.E4M3.E4M3 R88, gdesc[UR24], R88, UP0 ;  /* 0x00600000185879f3 */ /* 0x000fe2000bf00858 */
[----:B------:R-:W-:-:S02]  /*5470*/  UIADD3 UR18, UR41, 0x2, URZ ;  /* 0x0000000229127890 */ /* 0x000fc4000fffe03f */
[----:B------:R-:W-:Y:S01]  /*5480*/  UIADD3 UR26, UR41, 0x202, URZ ;  /* 0x00000202291a7890 */ /* 0x000fe2000fffe03f */
[----:B------:R-:W-:Y:S01]  /*5490*/  QGMMA.64x32x32.F32.E4M3.E4M3 R120, gdesc[UR20], R120, UP0 ;  /* 0x00600000147879f3 */ /* 0x000fe2000bf00878 */
[----:B------:R-:W-:Y:S01]  /*54a0*/  UIADD3 UR22, UR41, 0x102, URZ ;  /* 0x0000010229167890 */ /* 0x000fe2000fffe03f */
[----:B------:R-:W-:Y:S02]  /*54b0*/  UMOV UR19, 0x40000040 ;  /* 0x4000004000137882 */ /* 0x000fe40000000000 */
[----:B------:R-:W-:Y:S01]  /*54c0*/  QGMMA.64x32x32.F32.E4M3.E4M3 R152, gdesc[UR32], R152, UP0 ;  /* 0x00600000209879f3 */ /* 0x000fe2000bf00898 */
[----:B------:R-:W-:Y:S01]  /*54d0*/  UIADD3 UR30, UR41, 0x302, URZ ;  /* 0x00000302291e7890 */ /* 0x000fe2000fffe03f */
[----:B------:R-:W-:Y:S01]  /*54e0*/  UMOV UR20, UR16 ;  /* 0x0000001000147c82 */ /* 0x000fe20008000000 */
[----:B------:R-:W-:Y:S01]  /*54f0*/  UMOV UR21, UR17 ;  /* 0x0000001100157c82 */ /* 0x000fe20008000000 */
[----:B------:R-:W-:Y:S01]  /*5500*/  UMOV UR23, 0x40000040 ;  /* 0x4000004000177882 */ /* 0x000fe20000000000 */
[----:B------:R-:W-:Y:S01]  /*5510*/  UIADD3 UR34, UR41, 0x402, URZ ;  /* 0x0000040229227890 */ /* 0x000fe2000fffe03f */
        /* <DEDUP_REMOVED lines=10> */
[----:B------:R-:W-:-:S03]  /*55c0*/  UIADD3 UR14, UR14, 0x8, URZ ;  /* 0x000000080e0e7890 */ /* 0x000fc6000fffe03f */
[----:B------:R-:W-:Y:S01]  /*55d0*/  QGMMA.64x32x32.F32.E4M3.E4M3 R136, gdesc[UR20], R136 ;  /* 0x00600000148879f3 */ /* 0x000fe20008700888 */
[----:B------:R-:W-:Y:S02]  /*55e0*/  UIADD3 UR20, UR40, 0x402, URZ ;  /* 0x0000040228147890 */ /* 0x000fe4000fffe03f */
[----:B------:R-:W-:Y:S01]  /*55f0*/  UISETP.NE.AND UP0, UPT, UR14, UR15, UPT ;  /* 0x0000000f0e00728c */ /* 0x000fe2000bf05270 */
[----:B------:R-:W-:Y:S04]  /*5600*/  QGMMA.64x32x32.F32.E4M3.E4M3 R104, gdesc[UR24], R104 ;  /* 0x00600000186879f3 */ /* 0x000fe80008700868 */
[----:B------:R-:W-:Y:S04]  /*5610*/  QGMMA.64x32x32.F32.E4M3.E4M3 R72, gdesc[UR28], R72 ;  /* 0x006000001c4879f3 */ /* 0x000fe80008700848 */
        /* <DEDUP_REMOVED lines=14> */
[----:B------:R-:W-:-:S02]  /*5700*/  UIADD3 UR26, UR41, 0x204, URZ ;  /* 0x00000204291a7890 */ /* 0x000fc4000fffe03f */
[----:B------:R-:W-:Y:S01]  /*5710*/  UIADD3 UR30, UR41, 0x304, URZ ;  /* 0x00000304291e7890 */ /* 0x000fe2000fffe03f */
[----:B------:R-:W-:Y:S01]  /*5720*/  QGMMA.64x32x32.F32.E4M3.E4M3 R120, gdesc[UR20], R120 ;  /* 0x00600000147879f3 */ /* 0x000fe20008700878 */
[----:B------:R-:W-:Y:S01]  /*5730*/  UIADD3 UR22, UR41, 0x104, URZ ;  /* 0x0000010429167890 */ /* 0x000fe2000fffe03f */
[----:B------:R-:W-:Y:S02]  /*5740*/  UMOV UR23, 0x40000040 ;  /* 0x4000004000177882 */ /* 0x000fe40000000000 */
[----:B------:R-:W-:Y:S01]  /*5750*/  QGMMA.64x32x32.F32.E4M3.E4M3 R152, gdesc[UR16], R152 ;  /* 0x00600000109879f3 */ /* 0x000fe20008700898 */
[----:B------:R-:W-:Y:S02]  /*5760*/  UIADD3 UR16, UR40, 0x4, URZ ;  /* 0x0000000428107890 */ /* 0x000fe4000fffe03f */
[----:B------:R-:W-:Y:S01]  /*5770*/  UIADD3 UR18, UR41, 0x4, URZ ;  /* 0x0000000429127890 */ /* 0x000fe2000fffe03f */
[----:B------:R-:W-:Y:S01]  /*5780*/  UMOV UR17, 0x40000040 ;  /* 0x4000004000117882 */ /* 0x000fe20000000000 */
[----:B------:R-:W-:Y:S01]  /*5790*/  UMOV UR19, 0x40000040 ;  /* 0x4000004000137882 */ /* 0x000fe20000000000 */
[----:B------:R-:W-:-:S02]  /*57a0*/  UMOV UR21, UR17 ;  /* 0x0000001100157c82 */ /* 0x000fc40008000000 */
[----:B------:R-:W-:Y:S01]  /*57b0*/  UMOV UR20, UR16 ;  /* 0x0000001000147c82 */ /* 0x000fe20008000000 */
[----:B------:R-:W-:Y:S01]  /*57c0*/  UIADD3 UR34, UR41, 0x404, URZ ;  /* 0x0000040429227890 */ /* 0x000fe2000fffe03f */
[----:B------:R-:W-:Y:S01]  /*57d0*/  UMOV UR24, UR16 ;  /* 0x0000001000187c82 */ /* 0x000fe20008000000 */
[----:B------:R-:W-:Y:S01]  /*57e0*/  UMOV UR25, UR17 ;  /* 0x0000001100197c82 */ /* 0x000fe20008000000 */
[----:B------:R-:W-:Y:S01]  /*57f0*/  UMOV UR27, 0x40000040 ;  /* 0x40000040001b7882 */ /* 0x000fe20000000000 */
[----:B------:R-:W-:Y:S01]  /*5800*/  UMOV UR28, UR16 ;  /* 0x00000010001c7c82 */ /* 0x000fe20008000000 */
[----:B------:R-:W-:Y:S01]  /*5810*/  UMOV UR29, UR17 ;  /* 0x00000011001d7c82 */ /* 0x000fe20008000000 */
[----:B------:R-:W-:Y:S01]  /*5820*/  UMOV UR31, 0x40000040 ;  /* 0x40000040001f7882 */ /* 0x000fe20000000000 */
[----:B------:R-:W-:Y:S01]  /*5830*/  QGMMA.64x32x32.F32.E4M3.E4M3 R168, gdesc[UR16], R168 ;  /* 0x0060000010a879f3 */ /* 0x000fe200087008a8 */
[----:B------:R-:W-:Y:S01]  /*5840*/  UMOV UR32, UR16 ;  /* 0x0000001000207c82 */ /* 0x000fe20008000000 */
[----:B------:R-:W-:Y:S01]  /*5850*/  UMOV UR33, UR17 ;  /* 0x0000001100217c82 */ /* 0x000fe20008000000 */
[----:B------:R-:W-:Y:S01]  /*5860*/  UMOV UR35, 0x40000040 ;  /* 0x4000004000237882 */ /* 0x000fe20000000000 */
[----:B------:R-:W-:Y:S01]  /*5870*/  QGMMA.64x32x32.F32.E4M3.E4M3 R136, gdesc[UR20], R136 ;  /* 0x00600000148879f3 */ /* 0x000fe20008700888 */
[----:B------:R-:W-:-:S03]  /*5880*/  UIADD3 UR20, UR40, 0x404, URZ ;  /* 0x0000040428147890 */ /* 0x000fc6000fffe03f */
        /* <DEDUP_REMOVED lines=183> */
[----:B------:R-:W-:Y:S02]  /*6400*/  UIADD3 UR22, UR41, 0x606, URZ ;  /* 0x0000060629167890 */ /* 0x000fe4000fffe03f */
[----:B------:R-:W-:Y:S01]  /*6410*/  UIADD3 UR34, UR41, 0x906, URZ ;  /* 0x0000090629227890 */ /* 0x000fe2000fffe03f */
[----:B------:R-:W-:Y:S01]  /*6420*/  QGMMA.64x32x32.F32.E4M3.E4M3 R152, gdesc[UR16], R152 ;  /* 0x00600000109879f3 */ /* 0x000fe20008700898 */
[----:B------:R-:W-:Y:S02]  /*6430*/  UIADD3 UR16, UR40, 0x606, URZ ;  /* 0x0000060628107890 */ /* 0x000fe4000fffe03f */
[----:B------:R-:W-:Y:S01]  /*6440*/  UIADD3 UR18, UR41, 0x506, URZ ;  /* 0x0000050629127890 */ /* 0x000fe2000fffe03f */
[----:B------:R-:W-:Y:S01]  /*6450*/  UMOV UR17, 0x40000040 ;  /* 0x4000004000117882 */ /* 0x000fe20000000000 */
[----:B------:R-:W-:Y:S01]  /*6460*/  UMOV UR19, 0x40000040 ;  /* 0x4000004000137882 */ /* 0x000fe20000000000 */
[----:B------:R-:W-:-:S02]  /*6470*/  UIADD3 UR40, UR40, 0xa06, URZ ;  /* 0x00000a0628287890 */ /* 0x000fc4000fffe03f */
        /* <DEDUP_REMOVED lines=8> */
[----:B------:R-:W-:Y:S01]  /*6500*/  QGMMA.64x32x32.F32.E4M3.E4M3 R168, gdesc[UR16], R168 ;  /* 0x0060000010a879f3 */ /* 0x000fe200087008a8 */
[----:B------:R-:W-:Y:S01]  /*6510*/  UMOV UR31, 0x40000040 ;  /* 0x40000040001f7882 */ /* 0x000fe20000000000 */
[----:B------:R-:W-:Y:S01]  /*6520*/  UMOV UR32, UR16 ;  /* 0x0000001000207c82 */ /* 0x000fe20008000000 */
[----:B------:R-:W-:Y:S01]  /*6530*/  UMOV UR33, UR17 ;  /* 0x0000001100217c82 */ /* 0x000fe20008000000 */
[----:B------:R-:W-:Y:S01]  /*6540*/  UMOV UR35, 0x40000040 ;  /* 0x4000004000237882 */ /* 0x000fe20000000000 */
[----:B------:R-:W-:Y:S04]  /*6550*/  QGMMA.64x32x32.F32.E4M3.E4M3 R136, gdesc[UR20], R136 ;  /* 0x00600000148879f3 */ /* 0x000fe80008700888 */
        /* <DEDUP_REMOVED lines=15> */
[----:B------:R-:W-:Y:S04]  /*6650*/  QGMMA.64x32x32.F32.E4M3.E4M3 R88, gdesc[UR24], R88 ;  /* 0x00600000185879f3 */ /* 0x000fe80008700858 */
[----:B------:R-:W-:Y:S01]  /*6660*/  QGMMA.64x32x32.F32.E4M3.E4M3 R120, gdesc[UR20], R120 ;  /* 0x00600000147879f3 */ /* 0x000fe20008700878 */
[----:B------:R-:W-:-:S03]  /*6670*/  USEL UR20, URZ, 0x1, UP0 ;  /* 0x000000013f147887 */ /* 0x000fc60008000000 */
[----:B------:R-:W-:Y:S03]  /*6680*/  QGMMA.64x32x32.F32.E4M3.E4M3 R152, gdesc[UR16], R152, gsb0 ;  /* 0x00600000109879f3 */ /* 0x000fe60008000898 */
[----:B------:R-:W-:Y:S01]  /*6690*/  ISETP.NE.AND P0, PT, RZ, UR20, PT ;  /* 0x00000014ff007c0c */ /* 0x000fe2000bf05270 */
[----:B------:R-:W-:-:S12]  /*66a0*/  WARPGROUP.DEPBAR.LE gsb0, 0x1 ;  /* 0x00008000000079c5 */ /* 0x000fd80000010100 */
[----:B------:R-:W-:Y:S05]  /*66b0*/  @!P0 BRA `(.L_x_28) ;  /* 0x0000001400f08947 */ /* 0x000fea0003800000 */
[----:B------:R-:W-:Y:S02]  /*66c0*/  WARPGROUP.DEPBAR.LE gsb0, 0x0 ;  /* 0x00008000000079c5 */ /* 0x000fe40000010000 */
[----:B-----5:R-:W-:-:S01]  /*66d0*/  FADD R227, R169, R227 ;  /* 0x000000e3a9e37221 */ /* 0x020fc20000000000 */
[----:B------:R-:W-:Y:S01]  /*66e0*/  FADD R226, R170, R226 ;  /* 0x000000e2aae27221 */ /* 0x000fe20000000000 */
[----:B------:R-:W-:-:S01]  /*66f0*/  FADD R225, R171, R225 ;  /* 0x000000e1abe17221 */ /* 0x000fc20000000000 */
[----:B------:R-:W-:Y:S01]  /*6700*/  FADD R224, R172, R224 ;  /* 0x000000e0ace07221 */ /* 0x000fe20000000000 */
[----:B------:R-:W-:-:S01]  /*6710*/  FADD R223, R173, R223 ;  /* 0x000000dfaddf7221 */ /* 0x000fc20000000000 */
[----:B------:R4:W-:Y:S01]  /*6720*/  STL [R1+0x188], R227 ;  /* 0x000188e301007387 */ /* 0x0009e20000100800 */
[----:B------:R-:W-:-:S01]  /*6730*/  FADD R222, R174, R222 ;  /* 0x000000deaede7221 */ /* 0x000fc20000000000 */
[----:B------:R-:W-:Y:S01]  /*6740*/  FADD R221, R175, R221 ;  /* 0x000000ddafdd7221 */ /* 0x000fe20000000000 */
[----:B------:R-:W-:-:S01]  /*6750*/  FADD R220, R176, R220 ;  /* 0x000000dcb0dc7221 */ /* 0x000fc20000000000 */
[----:B------:R-:W-:Y:S01]  /*6760*/  FADD R219, R177, R219 ;  /* 0x000000dbb1db7221 */ /* 0x000fe20000000000 */
[----:B------:R-:W-:-:S01]  /*6770*/  FADD R218, R178, R218 ;  /* 0x000000dab2da7221 */ /* 0x000fc20000000000 */
[----:B------:R-:W-:Y:S01]  /*6780*/  FADD R217, R179, R217 ;  /* 0x000000d9b3d97221 */ /* 0x000fe20000000000 */
[----:B------:R-:W-:-:S01]  /*6790*/  FADD R216, R180, R216 ;  /* 0x000000d8b4d87221 */ /* 0x000fc20000000000 */
[----:B------:R-:W-:Y:S01]  /*67a0*/  FADD R215, R181, R215 ;  /* 0x000000d7b5d77221 */ /* 0x000fe20000000000 */
[----:B------:R-:W-:-:S01]  /*67b0*/  FADD R214, R182, R214 ;  /* 0x000000d6b6d67221 */ /* 0x000fc20000000000 */
[----:B----4-:R-:W4:Y:S01]  /*67c0*/  LDL.LU R227, [R1+0x18] ;  /* 0x0000180001e37983 */ /* 0x010f220000300800 */
[----:B------:R-:W-:-:S01]  /*67d0*/  FADD R213, R183, R213 ;  /* 0x000000d5b7d57221 */ /* 0x000fc20000000000 */
[----:B------:R-:W-:Y:S01]  /*67e0*/  FADD R212, R152, R212 ;  /* 0x000000d498d47221 */ /* 0x000fe20000000000 */
[----:B------:R-:W-:-:S01]  /*67f0*/  FADD R211, R153, R211 ;  /* 0x000000d399d37221 */ /* 0x000fc20000000000 */
[----:B------:R0:W-:Y:S01]  /*6800*/  STL [R1+0x18c], R226 ;  /* 0x00018ce201007387 */ /* 0x0001e20000100800 */
[----:B------:R-:W-:-:S03]  /*6810*/  FADD R228, R168, R228 ;  /* 0x000000e4a8e47221 */ /* 0x000fc60000000000 */
[----:B0-----:R-:W2:Y:S04]  /*6820*/  LDL.LU R226, [R1+0x14] ;  /* 0x0000140001e27983 */ /* 0x001ea80000300800 */
[----:B------:R0:W-:Y:S04]  /*6830*/  STL [R1+0x190], R225 ;  /* 0x000190e101007387 */ /* 0x0001e80000100800 */
[----:B0-----:R-:W3:Y:S04]  /*6840*/  LDL.LU R225, [R1+0x10] ;  /* 0x0000100001e17983 */ /* 0x001ee80000300800 */
[----:B------:R0:W-:Y:S04]  /*6850*/  STL [R1+0x194], R224 ;  /* 0x000194e001007387 */ /* 0x0001e80000100800 */
[----:B0-----:R-:W3:Y:S04]  /*6860*/  LDL.LU R224, [R1+0xc] ;  /* 0x00000c0001e07983 */ /* 0x001ee80000300800 */
[----:B------:R0:W-:Y:S04]  /*6870*/  STL [R1+0x198], R223 ;  /* 0x000198df01007387 */ /* 0x0001e80000100800 */
[----:B0-----:R-:W3:Y:S04]  /*6880*/  LDL.LU R223, [R1+0x8] ;  /* 0x0000080001df7983 */ /* 0x001ee80000300800 */
[----:B------:R0:W-:Y:S04]  /*6890*/  STL [R1+0x19c], R222 ;  /* 0x00019cde01007387 */ /* 0x0001e80000100800 */
[----:B0-----:R-:W3:Y:S04]  /*68a0*/  LDL.LU R222, [R1+0x4] ;  /* 0x0000040001de7983 */ /* 0x001ee80000300800 */
[----:B------:R0:W-:Y:S04]  /*68b0*/  STL [R1+0x1a0], R221 ;  /* 0x0001a0dd01007387 */ /* 0x0001e80000100800 */
[----:B0-----:R-:W3:Y:S04]  /*68c0*/  LDL.LU R221, [R1] ;  /* 0x0000000001dd7983 */ /* 0x001ee80000300800 */
[----:B------:R-:W-:Y:S04]  /*68d0*/  STL [R1+0x1a4], R220 ;  /* 0x0001a4dc01007387 */ /* 0x000fe80000100800 */
        /* <DEDUP_REMOVED lines=8> */
[----:B------:R-:W-:Y:S01]  /*6960*/  STL [R1+0x1c8], R211 ;  /* 0x0001c8d301007387 */ /* 0x000fe20000100800 */
[----:B----4-:R-:W-:-:S01]  /*6970*/  FADD R227, R114, R227 ;  /* 0x000000e372e37221 */ /* 0x010fc20000000000 */
[----:B--2---:R-:W-:Y:S01]  /*6980*/  FADD R226, R113, R226 ;  /* 0x000000e271e27221 */ /* 0x004fe20000000000 */
[----:B---3--:R-:W-:-:S01]  /*6990*/  FADD R225, R112, R225 ;  /* 0x000000e170e17221 */ /* 0x008fc20000000000 */
[----:B------:R-:W-:Y:S01]  /*69a0*/  FADD R224, R111, R224 ;  /* 0x000000e06fe07221 */ /* 0x000fe20000000000 */
[----:B------:R-:W-:-:S01]  /*69b0*/  FADD R223, R110, R223 ;  /* 0x000000df6edf7221 */ /* 0x000fc20000000000 */
[----:B------:R-:W-:Y:S01]  /*69c0*/  FADD R222, R109, R222 ;  /* 0x000000de6dde7221 */ /* 0x000fe20000000000 */
[----:B------:R-:W-:-:S05]  /*69d0*/  FADD R221, R108, R221 ;  /* 0x000000dd6cdd7221 */ /* 0x000fca0000000000 */
[----:B------:R-:W-:Y:S04]  /*69e0*/  STL [R1], R221 ;  /* 0x000000dd01007387 */ /* 0x000fe80000100800 */
[----:B------:R-:W-:Y:S04]  /*69f0*/  STL [R1+0x4], R222 ;  /* 0x000004de01007387 */ /* 0x000fe80000100800 */
[----:B------:R-:W-:Y:S04]  /*6a00*/  STL [R1+0x8], R223 ;  /* 0x000008df01007387 */ /* 0x000fe80000100800 */
[----:B------:R-:W-:Y:S04]  /*6a10*/  STL [R1+0xc], R224 ;  /* 0x00000ce001007387 */ /* 0x000fe80000100800 */
[----:B------:R0:W-:Y:S04]  /*6a20*/  STL [R1+0x18], R227 ;  /* 0x000018e301007387 */ /* 0x0001e80000100800 */
[----:B------:R-:W-:Y:S04]  /*6a30*/  STL [R1+0x10], R225 ;  /* 0x000010e101007387 */ /* 0x000fe80000100800 */
[----:B0-----:R-:W2:Y:S04]  /*6a40*/  LDL.LU R227, [R1+0x1c] ;  /* 0x00001c0001e37983 */ /* 0x001ea80000300800 */
[----:B------:R0:W-:Y:S04]  /*6a50*/  STL [R1+0x14], R226 ;  /* 0x000014e201007387 */ /* 0x0001e80000100800 */
[----:B0-----:R-:W3:Y:S04]  /*6a60*/  LDL.LU R226, [R1+0x20] ;  /* 0x0000200001e27983 */ /* 0x001ee80000300800 */
[----:B------:R-:W4:Y:S04]  /*6a70*/  LDL.LU R225, [R1+0x24] ;  /* 0x0000240001e17983 */ /* 0x000f280000300800 */
        /* <DEDUP_REMOVED lines=13> */
[----:B------:R-:W4:Y:S01]  /*6b50*/  LDL.LU R211, [R1+0x5c] ;  /* 0x00005c0001d37983 */ /* 0x000f220000300800 */
[----:B--2---:R-:W-:-:S05]  /*6b60*/  FADD R227, R115, R227 ;  /* 0x000000e373e37221 */ /* 0x004fca0000000000 */
[----:B------:R0:W-:Y:S01]  /*6b70*/  STL [R1+0x1c], R227 ;  /* 0x00001ce301007387 */ /* 0x0001e20000100800 */
[----:B---3--:R-:W-:-:S01]  /*6b80*/  FADD R226, R116, R226 ;  /* 0x000000e274e27221 */ /* 0x008fc20000000000 */
[----:B----4-:R-:W-:-:S04]  /*6b90*/  FADD R225, R117, R225 ;  /* 0x000000e175e17221 */ /* 0x010fc80000000000 */
[----:B------:R2:W-:Y:S01]  /*6ba0*/  STL [R1+0x20], R226 ;  /* 0x000020e201007387 */ /* 0x0005e20000100800 */
[----:B------:R-:W-:-:S03]  /*6bb0*/  FADD R224, R118, R224 ;  /* 0x000000e076e07221 */ /* 0x000fc60000000000 */
        /* <DEDUP_REMOVED lines=24> */
[----:B0-----:R-:W4:Y:S01]  /*6d40*/  LDL.LU R227, [R1+0x60] ;  /* 0x0000600001e37983 */ /* 0x001f220000300800 */
[----:B------:R-:W-:-:S03]  /*6d50*/  FADD R211, R99, R211 ;  /* 0x000000d363d37221 */ /* 0x000fc60000000000 */
[----:B------:R0:W-:Y:S04]  /*6d60*/  STL [R1+0x54], R213 ;  /* 0x000054d501007387 */ /* 0x0001e80000100800 */
[----:B--2---:R-:W2:Y:S04]  /*6d70*/  LDL.LU R226, [R1+0x64] ;  /* 0x0000640001e27983 */ /* 0x004ea80000300800 */
[----:B------:R0:W-:Y:S04]  /*6d80*/  STL [R1+0x58], R212 ;  /* 0x000058d401007387 */ /* 0x0001e80000100800 */
[----:B---3--:R-:W3:Y:S04]  /*6d90*/  LDL.LU R225, [R1+0x68] ;  /* 0x0000680001e17983 */ /* 0x008ee80000300800 */
[----:B------:R0:W-:Y:S04]  /*6da0*/  STL [R1+0x5c], R211 ;  /* 0x00005cd301007387 */ /* 0x0001e80000100800 */
[----:B----4-:R-:W4:Y:S04]  /*6db0*/  LDL.LU R224, [R1+0x6c] ;  /* 0x00006c0001e07983 */ /* 0x010f280000300800 */
[----:B-1----:R-:W4:Y:S04]  /*6dc0*/  LDL.LU R223, [R1+0x70] ;  /* 0x0000700001df7983 */ /* 0x002f280000300800 */
        /* <DEDUP_REMOVED lines=9> */
[----:B0-----:R-:W4:Y:S04]  /*6e60*/  LDL.LU R213, [R1+0x98] ;  /* 0x0000980001d57983 */ /* 0x001f280000300800 */
[----:B------:R-:W4:Y:S04]  /*6e70*/  LDL.LU R212, [R1+0x9c] ;  /* 0x00009c0001d47983 */ /* 0x000f280000300800 */
[----:B------:R-:W4:Y:S01]  /*6e80*/  LDL.LU R211, [R1+0xa0] ;  /* 0x0000a00001d37983 */ /* 0x000f220000300800 */
[----:B------:R-:W-:-:S01]  /*6e90*/  FADD R227, R100, R227 ;  /* 0x000000e364e37221 */ /* 0x000fc20000000000 */
[----:B--2---:R-:W-:-:S04]  /*6ea0*/  FADD R226, R101, R226 ;  /* 0x000000e265e27221 */ /* 0x004fc80000000000 */
[----:B------:R0:W-:Y:S01]  /*6eb0*/  STL [R1+0x60], R227 ;  /* 0x000060e301007387 */ /* 0x0001e20000100800 */
[----:B---3--:R-:W-:-:S03]  /*6ec0*/  FADD R225, R102, R225 ;  /* 0x000000e166e17221 */ /* 0x008fc60000000000 */
[----:B------:R1:W-:Y:S01]  /*6ed0*/  STL [R1+0x64], R226 ;  /* 0x000064e201007387 */ /* 0x0003e20000100800 */
[----:B----4-:R-:W-:-:S03]  /*6ee0*/  FADD R224, R103, R224 ;  /* 0x000000e067e07221 */ /* 0x010fc60000000000 */
        /* <DEDUP_REMOVED lines=27> */
[----:B-1----:R-:W4:Y:S04]  /*70a0*/  LDL.LU R226, [R1+0xa8] ;  /* 0x0000a80001e27983 */ /* 0x002f280000300800 */
[----:B------:R1:W-:Y:S04]  /*70b0*/  STL [R1+0x9c], R212 ;  /* 0x00009cd401007387 */ /* 0x0003e80000100800 */
[----:B--2---:R-:W2:Y:S04]  /*70c0*/  LDL.LU R225, [R1+0xac] ;  /* 0x0000ac0001e17983 */ /* 0x004ea80000300800 */
[----:B------:R1:W-:Y:S04]  /*70d0*/  STL [R1+0xa0], R211 ;  /* 0x0000a0d301007387 */ /* 0x0003e80000100800 */
[----:B---3--:R-:W3:Y:S04]  /*70e0*/  LDL.LU R224, [R1+0xb0] ;  /* 0x0000b00001e07983 */ /* 0x008ee80000300800 */
[----:B----4-:R-:W4:Y:S04]  /*70f0*/  LDL.LU R223, [R1+0xb4] ;  /* 0x0000b40001df7983 */ /* 0x010f280000300800 */
        /* <DEDUP_REMOVED lines=10> */
[----:B-1----:R-:W4:Y:S04]  /*71a0*/  LDL.LU R212, [R1+0xe0] ;  /* 0x0000e00001d47983 */ /* 0x002f280000300800 */
[----:B------:R-:W4:Y:S01]  /*71b0*/  LDL.LU R211, [R1+0xe4] ;  /* 0x0000e40001d37983 */ /* 0x000f220000300800 */
[----:B------:R-:W-:-:S01]  /*71c0*/  FADD R227, R85, R227 ;  /* 0x000000e355e37221 */ /* 0x000fc20000000000 */
[----:B------:R-:W-:-:S04]  /*71d0*/  FADD R226, R86, R226 ;  /* 0x000000e256e27221 */ /* 0x000fc80000000000 */
[----:B------:R0:W-:Y:S01]  /*71e0*/  STL [R1+0xa4], R227 ;  /* 0x0000a4e301007387 */ /* 0x0001e20000100800 */
[----:B--2---:R-:W-:-:S03]  /*71f0*/  FADD R225, R87, R225 ;  /* 0x000000e157e17221 */ /* 0x004fc60000000000 */
        /* <DEDUP_REMOVED lines=49> */
[----:B------:R-:W-:Y:S01]  /*7510*/  STL [R1+0xe8], R227 ;  /* 0x0000e8e301007387 */ /* 0x000fe20000100800 */
[----:B--2---:R-:W-:-:S03]  /*7520*/  FADD R225, R40, R225 ;  /* 0x000000e128e17221 */ /* 0x004fc60000000000 */
[----:B------:R-:W-:Y:S01]  /*7530*/  STL [R1+0xec], R226 ;  /* 0x0000ece201007387 */ /* 0x000fe20000100800 */
[----:B---3--:R-:W-:-:S03]  /*7540*/  FADD R224, R41, R224 ;  /* 0x000000e029e07221 */ /* 0x008fc60000000000 */
[----:B------:R-:W-:Y:S01]  /*7550*/  STL [R1+0xf0], R225 ;  /* 0x0000f0e101007387 */ /* 0x000fe20000100800 */
[----:B----4-:R-:W-:-:S03]  /*7560*/  FADD R223, R42, R223 ;  /* 0x000000df2adf7221 */ /* 0x010fc60000000000 */
[----:B------:R-:W-:Y:S01]  /*7570*/  STL [R1+0xf4], R224 ;  /* 0x0000f4e001007387 */ /* 0x000fe20000100800 */
[----:B------:R-:W-:-:S03]  /*7580*/  FADD R222, R43, R222 ;  /* 0x000000de2bde7221 */ /* 0x000fc60000000000 */
        /* <DEDUP_REMOVED lines=19> */
[----:B------:R-:W-:-:S01]  /*76c0*/  FADD R212, R53, R212 ;  /* 0x000000d435d47221 */ /* 0x000fc20000000000 */
[----:B------:R-:W-:-:S05]  /*76d0*/  FADD R211, R54, R211 ;  /* 0x000000d336d37221 */ /* 0x000fca0000000000 */
        /* <DEDUP_REMOVED lines=22> */
[----:B---3--:R-:W-:-:S03]  /*7840*/  FADD R212, R24, R212 ;  /* 0x000000d418d47221 */ /* 0x008fc60000000000 */
[----:B0-----:R0:W5:Y:S01]  /*7850*/  LDL.LU R211, [R1+0x1c8] ;  /* 0x0001c80001d37983 */ /* 0x0011620000300800 */
[----:B----4-:R-:W-:-:S03]  /*7860*/  FADD R213, R25, R213 ;  /* 0x000000d519d57221 */ /* 0x010fc60000000000 */
[----:B------:R1:W-:Y:S01]  /*7870*/  STL [R1+0x130], R212 ;  /* 0x000130d401007387 */ /* 0x0003e20000100800 */
[----:B------:R-:W-:-:S01]  /*7880*/  FADD R214, R26, R214 ;  /* 0x000000d61ad67221 */ /* 0x000fc20000000000 */
[----:B------:R-:W-:Y:S02]  /*7890*/  FADD R215, R27, R215 ;  /* 0x000000d71bd77221 */ /* 0x000fe40000000000 */
[----:B-1----:R0:W5:Y:S01]  /*78a0*/  LDL.LU R212, [R1+0x1c4] ;  /* 0x0001c40001d47983 */ /* 0x0021620000300800 */
[----:B------:R-:W-:-:S03]  /*78b0*/  FADD R216, R28, R216 ;  /* 0x000000d81cd87221 */ /* 0x000fc60000000000 */
[----:B------:R1:W-:Y:S01]  /*78c0*/  STL [R1+0x134], R213 ;  /* 0x000134d501007387 */ /* 0x0003e20000100800 */
[----:B------:R-:W-:-:S01]  /*78d0*/  FADD R217, R29, R217 ;  /* 0x000000d91dd97221 */ /* 0x000fc20000000000 */
[----:B------:R-:W-:Y:S02]  /*78e0*/  FADD R218, R30, R218 ;  /* 0x000000da1eda7221 */ /* 0x000fe40000000000 */
[----:B-1----:R0:W5:Y:S04]  /*78f0*/  LDL.LU R213, [R1+0x1c0] ;  /* 0x0001c00001d57983 */ /* 0x0021680000300800 */
[----:B------:R1:W-:Y:S01]  /*7900*/  STL [R1+0x138], R214 ;  /* 0x000138d601007387 */ /* 0x0003e20000100800 */
[----:B------:R-:W-:-:S01]  /*7910*/  FADD R219, R31, R219 ;  /* 0x000000db1fdb7221 */ /* 0x000fc20000000000 */
[----:B------:R-:W-:-:S02]  /*7920*/  FADD R220, R32, R220 ;  /* 0x000000dc20dc7221 */ /* 0x000fc40000000000 */
[----:B-1----:R0:W5:Y:S04]  /*7930*/  LDL.LU R214, [R1+0x1bc] ;  /* 0x0001bc0001d67983 */ /* 0x0021680000300800 */
[----:B------:R1:W-:Y:S01]  /*7940*/  STL [R1+0x13c], R215 ;  /* 0x00013cd701007387 */ /* 0x0003e20000100800 */
[----:B------:R-:W-:-:S01]  /*7950*/  FADD R221, R33, R221 ;  /* 0x000000dd21dd7221 */ /* 0x000fc20000000000 */
[----:B------:R-:W-:Y:S02]  /*7960*/  FADD R222, R34, R222 ;  /* 0x000000de22de7221 */ /* 0x000fe40000000000 */
[----:B-1----:R0:W5:Y:S04]  /*7970*/  LDL.LU R215, [R1+0x1b8] ;  /* 0x0001b80001d77983 */ /* 0x0021680000300800 */
[----:B------:R1:W-:Y:S01]  /*7980*/  STL [R1+0x140], R216 ;  /* 0x000140d801007387 */ /* 0x0003e20000100800 */
[----:B------:R-:W-:-:S03]  /*7990*/  FADD R223, R35, R223 ;  /* 0x000000df23df7221 */ /* 0x000fc60000000000 */
        /* <DEDUP_REMOVED lines=13> */
[----:B------:R1:W-:Y:S04]  /*7a70*/  STL [R1+0x154], R221 ;  /* 0x000154dd01007387 */ /* 0x0003e80000100800 */
        /* <DEDUP_REMOVED lines=12> */
[----:B-1----:R0:W5:Y:S01]  /*7b40*/  LDL.LU R227, [R1+0x188] ;  /* 0x0001880001e37983 */ /* 0x0021620000300800 */
        /* <DEDUP_REMOVED lines=50> */
[----:B0-----:R-:W-:-:S06]  /*7e70*/  UMOV UR14, URZ ;  /* 0x0000003f000e7c82 */ /* 0x001fcc0008000000 */
.L_x_28:
[----:B------:R-:W-:Y:S05]  /*7e80*/  @!P1 BRA `(.L_x_29) ;  /* 0x0000000000049947 */ /* 0x000fea0003800000 */
[----:B------:R-:W-:Y:S01]  /*7e90*/  BPT.TRAP 0x1 ;  /* 0x000000040000795c */ /* 0x000fe20000300000 */
.L_x_29:
[----:B------:R4:W-:Y:S04]  /*7ea0*/  STL [R1+0x18c], R2 ;  /* 0x00018c0201007387 */ /* 0x0009e80000100800 */
[----:B----4-:R-:W4:Y:S04]  /*7eb0*/  LDL R2, [R1+0x170] ;  /* 0x0001700001027983 */ /* 0x010f280000100800 */
[----:B-----5:R0:W-:Y:S04]  /*7ec0*/  STL [R1+0x188], R0 ;  /* 0x0001880001007387 */ /* 0x0201e80000100800 */
[----:B0-----:R-:W3:Y:S01]  /*7ed0*/  LDL R0, [R1+0x174] ;  /* 0x0001740001007983 */ /* 0x001ee20000100800 */
[----:B--2---:R-:W-:Y:S01]  /*7ee0*/  IMAD.U32 R229, RZ, RZ, UR36 ;  /* 0x00000024ffe57e24 */ /* 0x004fe2000f8e00ff */
[----:B----4-:R-:W-:-:S02]  /*7ef0*/  ISETP.NE.AND P0, PT, R2, RZ, PT ;  /* 0x000000ff0200720c */ /* 0x010fc40003f05270 */
[----:B------:R0:W5:Y:S11]  /*7f00*/  LDL.LU R2, [R1+0x18c] ;  /* 0x00018c0001027983 */ /* 0x0001760000300800 */
[----:B------:R-:W-:-:S05]  /*7f10*/  @P0 LEA R229, R229, UR11, 0x3 ;  /* 0x0000000be5e50c11 */ /* 0x000fca000f8e18ff */
[----:B------:R-:W-:-:S05]  /*7f20*/  @P0 VIADD R229, R229, 0x10 ;  /* 0x00000010e5e50836 */ /* 0x000fca0000000000 */
[----:B---3--:R-:W-:Y:S02]  /*7f30*/  @P0 PRMT R229, R0, 0x654, R229 ;  /* 0x0000065400e50816 */ /* 0x008fe400000000e5 */
[----:B------:R0:W5:Y:S01]  /*7f40*/  LDL.LU R0, [R1+0x188] ;  /* 0x0001880001007983 */ /* 0x0001620000300800 */
[----:B------:R-:W-:Y:S01]  /*7f50*/  UISETP.GT.U32.AND UP0, UPT, UR6, 0x1, UPT ;  /* 0x000000010600788c */ /* 0x000fe2000bf04070 */
[----:B------:R0:W-:Y:S05]  /*7f60*/  @P0 SYNCS.ARRIVE.TRANS64.RED.A1T0 RZ, [R229+URZ], RZ ;  /* 0x000000ffe5ff09a7 */ /* 0x0001ea000810043f */
[----:B------:R-:W-:-:S13]  /*7f70*/  PLOP3.LUT P0, PT, PT, PT, UP0, 0x80, 0x0 ;  /* 0x000000000000781c */ /* 0x000fda0003f0f008 */
[----:B0-----:R-:W-:Y:S05]  /*7f80*/  @P0 BRA `(.L_x_30) ;  /* 0x0000000000040947 */ /* 0x001fea0003800000 */
[----:B------:R-:W-:Y:S01]  /*7f90*/  BPT.TRAP 0x1 ;  /* 0x000000040000795c */ /* 0x000fe20000300000 */
.L_x_30:
[----:B------:R-:W-:Y:S02]  /*7fa0*/  UISETP.GT.AND UP2, UPT, UR37, 0x1, UPT ;  /* 0x000000012500788c */ /* 0x000fe4000bf44270 */
[----:B------:R-:W-:Y:S02]  /*7fb0*/  UIADD3 UR39, UR39, 0x1, URZ ;  /* 0x0000000127277890 */ /* 0x000fe4000fffe03f */
[----:B------:R-:W-:Y:S02]  /*7fc0*/  UIADD3 UR36, UR36, 0x1, URZ ;  /* 0x0000000124247890 */ /* 0x000fe4000fffe03f */
[----:B------:R-:W-:Y:S01]  /*7fd0*/  PLOP3.LUT P0, PT, PT, PT, UP2, 0x80, 0x0 ;  /* 0x000000000000781c */ /* 0x000fe20003f0f028 */
[----:B------:R-:W-:Y:S02]  /*7fe0*/  UISETP.NE.AND UP0, UPT, UR39, 0x2, UPT ;  /* 0x000000022700788c */ /* 0x000fe4000bf05270 */
[----:B------:R-:W-:Y:S02]  /*7ff0*/  UIADD3 UR17, UR37, -0x1, URZ ;  /* 0xffffffff25117890 */ /* 0x000fe4000fffe03f */
[----:B------:R-:W-:-:S02]  /*8000*/  USEL UR16, URZ, 0x1, UP0 ;  /* 0x000000013f107887 */ /* 0x000fc40008000000 */
[----:B------:R-:W-:Y:S02]  /*8010*/  UISETP.NE.AND UP1, UPT, UR36, 0x2, UPT ;  /* 0x000000022400788c */ /* 0x000fe4000bf25270 */
[----:B------:R-:W-:Y:S02]  /*8020*/  ULOP3.LUT UR38, UR38, UR16, URZ, 0x3c, !UPT ;  /* 0x0000001026267292 */ /* 0x000fe4000f8e3c3f */
[----:B------:R-:W-:Y:S02]  /*8030*/  USEL UR39, UR39, URZ, UP0 ;  /* 0x0000003f27277287 */ /* 0x000fe40008000000 */
[----:B------:R-:W-:Y:S01]  /*8040*/  USEL UR36, UR36, URZ, UP1 ;  /* 0x0000003f24247287 */ /* 0x000fe20008800000 */
[----:B------:R-:W-:Y:S01]  /*8050*/  UMOV UR16, 0x1 ;  /* 0x0000000100107882 */ /* 0x000fe20000000000 */
[----:B------:R-:W-:Y:S01]  /*8060*/  UMOV UR37, UR17 ;  /* 0x0000001100257c82 */ /* 0x000fe20008000000 */
[----:B------:R-:W-:Y:S09]  /*8070*/  @P0 BRA `(.L_x_31) ;  /* 0xffffffcc00ec0947 */ /* 0x000ff2000383ffff */
.L_x_23:
[----:B------:R-:W-:-:S04]  /*8080*/  UISETP.NE.AND UP0, UPT, UR14, URZ, UPT ;  /* 0x0000003f0e00728c */ /* 0x000fc8000bf05270 */
[----:B------:R-:W-:-:S06]  /*8090*/  USEL UR12, URZ, 0x1, !UP0 ;  /* 0x000000013f0c7887 */ /* 0x000fcc000c000000 */
[----:B------:R-:W-:-:S13]  /*80a0*/  ISETP.NE.AND P0, PT, RZ, UR12, PT ;  /* 0x0000000cff007c0c */ /* 0x000fda000bf05270 */
[----:B------:R-:W-:Y:S05]  /*80b0*/  @!P0 BRA `(.L_x_32) ;  /* 0x00000018005c8947 */ /* 0x000fea0003800000 */
[----:B------:R-:W-:Y:S02]  /*80c0*/  WARPGROUP.DEPBAR.LE gsb0, 0x0 ;  /* 0x00008000000079c5 */ /* 0x000fe40000010000 */
[----:B-----5:R-:W-:Y:S01]  /*80d0*/  FADD R227, R169, R227 ;  /* 0x000000e3a9e37221 */ /* 0x020fe20000000000 */
[----:B------:R-:W-:Y:S01]  /*80e0*/  FADD R226, R170, R226 ;  /* 0x000000e2aae27221 */ /* 0x000fe20000000000 */
[----:B------:R-:W-:Y:S01]  /*80f0*/  FADD R225, R171, R225 ;  /* 0x000000e1abe17221 */ /* 0x000fe20000000000 */
[----:B------:R-:W-:Y:S01]  /*8100*/  FADD R224, R172, R224 ;  /* 0x000000e0ace07221 */ /* 0x000fe20000000000 */
[----:B------:R-:W-:Y:S01]  /*8110*/  FADD R223, R173, R223 ;  /* 0x000000dfaddf7221 */ /* 0x000fe20000000000 */
[----:B------:R2:W-:Y:S01]  /*8120*/  STL [R1+0x188], R227 ;  /* 0x000188e301007387 */ /* 0x0005e20000100800 */
[----:B------:R-:W-:Y:S01]  /*8130*/  FADD R222, R174, R222 ;  /* 0x000000deaede7221 */ /* 0x000fe20000000000 */
        /* <DEDUP_REMOVED lines=8> */
[----:B--2---:R-:W2:Y:S01]  /*81c0*/  LDL.LU R227, [R1+0x74] ;  /* 0x0000740001e37983 */ /* 0x004ea20000300800 */
        /* <DEDUP_REMOVED lines=13> */
[----:B----4-:R-:W4:Y:S01]  /*82a0*/  LDL.LU R226, [R1+0x70] ;  /* 0x0000700001e27983 */ /* 0x010f220000300800 */
[----:B------:R-:W-:Y:S01]  /*82b0*/  FADD R201, R163, R201 ;  /* 0x000000c9a3c97221 */ /* 0x000fe20000000000 */
[----:B------:R-:W-:Y:S01]  /*82c0*/  FADD R200, R164, R200 ;  /* 0x000000c8a4c87221 */ /* 0x000fe20000000000 */
[----:B------:R-:W-:Y:S01]  /*82d0*/  FADD R199, R165, R199 ;  /* 0x000000c7a5c77221 */ /* 0x000fe20000000000 */
[----:B------:R0:W-:Y:S01]  /*82e0*/  STL [R1+0x190], R225 ;  /* 0x000190e101007387 */ /* 0x0001e20000100800 */
[----:B------:R-:W-:Y:S01]  /*82f0*/  FADD R198, R166, R198 ;  /* 0x000000c6a6c67221 */ /* 0x000fe20000000000 */
[----:B------:R-:W-:Y:S01]  /*8300*/  FADD R197, R167, R197 ;  /* 0x000000c5a7c57221 */ /* 0x000fe20000000000 */
[----:B------:R-:W-:Y:S01]  /*8310*/  FADD R228, R168, R228 ;  /* 0x000000e4a8e47221 */ /* 0x000fe20000000000 */
[----:B0-----:R-:W3:Y:S04]  /*8320*/  LDL.LU R225, [R1+0x6c] ;  /* 0x00006c0001e17983 */ /* 0x001ee80000300800 */
[----:B------:R0:W-:Y:S04]  /*8330*/  STL [R1+0x194], R224 ;  /* 0x000194e001007387 */ /* 0x0001e80000100800 */
[----:B0-----:R-:W2:Y:S04]  /*8340*/  LDL.LU R224, [R1+0x68] ;  /* 0x0000680001e07983 */ /* 0x001ea80000300800 */
[----:B------:R0:W-:Y:S04]  /*8350*/  STL [R1+0x198], R223 ;  /* 0x000198df01007387 */ /* 0x0001e80000100800 */
[----:B0-----:R-:W4:Y:S04]  /*8360*/  LDL.LU R223, [R1+0x64] ;  /* 0x0000640001df7983 */ /* 0x001f280000300800 */
[----:B------:R0:W-:Y:S04]  /*8370*/  STL [R1+0x19c], R222 ;  /* 0x00019cde01007387 */ /* 0x0001e80000100800 */
        /* <DEDUP_REMOVED lines=48> */
[----:B0-----:R-:W2:Y:S04]  /*8680*/  LDL.LU R198, [R1] ;  /* 0x0000000001c67983 */ /* 0x001ea80000300800 */
[----:B------:R0:W-:Y:S01]  /*8690*/  STL [R1+0x200], R197 ;  /* 0x000200c501007387 */ /* 0x0001e20000100800 */
[----:B----4-:R-:W-:Y:S01]  /*86a0*/  FADD R220, R98, R220 ;  /* 0x000000dc62dc7221 */ /* 0x010fe20000000000 */
[----:B---3--:R-:W-:Y:S01]  /*86b0*/  FADD R219, R97, R219 ;  /* 0x000000db61db7221 */ /* 0x008fe20000000000 */
[----:B--2---:R-:W-:Y:S01]  /*86c0*/  FADD R221, R99, R221 ;  /* 0x000000dd63dd7221 */ /* 0x004fe20000000000 */
        /* <DEDUP_REMOVED lines=25> */
[----:B------:R-:W-:-:S05]  /*8860*/  FADD R198, R108, R198 ;  /* 0x000000c66cc67221 */ /* 0x000fca0000000000 */
[----:B------:R2:W-:Y:S04]  /*8870*/  STL [R1], R198 ;  /* 0x000000c601007387 */ /* 0x0005e80000100800 */
[----:B------:R3:W-:Y:S04]  /*8880*/  STL [R1+0x4], R199 ;  /* 0x000004c701007387 */ /* 0x0007e80000100800 */
        /* <DEDUP_REMOVED lines=21> */
[----:B------:R1:W-:Y:S01]  /*89e0*/  STL [R1+0x5c], R221 ;  /* 0x00005cdd01007387 */ /* 0x0003e20000100800 */
[----:B------:R-:W-:-:S03]  /*89f0*/  FADD R227, R73, R227 ;  /* 0x000000e349e37221 */ /* 0x000fc60000000000 */
[----:B------:R1:W-:Y:S04]  /*8a00*/  STL [R1+0x60], R222 ;  /* 0x000060de01007387 */ /* 0x0003e80000100800 */
[----:B------:R1:W-:Y:S04]  /*8a10*/  STL [R1+0x64], R223 ;  /* 0x000064df01007387 */ /* 0x0003e80000100800 */
[----:B------:R1:W-:Y:S04]  /*8a20*/  STL [R1+0x68], R224 ;  /* 0x000068e001007387 */ /* 0x0003e80000100800 */
[----:B0-----:R-:W4:Y:S04]  /*8a30*/  LDL.LU R197, [R1+0x78] ;  /* 0x0000780001c57983 */ /* 0x001f280000300800 */
        /* <DEDUP_REMOVED lines=33> */
[----:B------:R-:W-:Y:S01]  /*8c50*/  FADD R197, R74, R197 ;  /* 0x000000c54ac57221 */ /* 0x000fe20000000000 */
        /* <DEDUP_REMOVED lines=92> */
[----:B------:R-:W-:-:S05]  /*9220*/  FADD R197, R41, R197 ;  /* 0x000000c529c57221 */ /* 0x000fca0000000000 */
[----:B------:R0:W-:Y:S01]  /*9230*/  STL [R1+0xf4], R197 ;  /* 0x0000f4c501007387 */ /* 0x0001e20000100800 */
[----:B------:R-:W-:-:S03]  /*9240*/  FADD R198, R42, R198 ;  /* 0x000000c62ac67221 */ /* 0x000fc60000000000 */
[----:B0-----:R0:W5:Y:S01]  /*9250*/  LDL.LU R197, [R1+0x200] ;  /* 0x0002000001c57983 */ /* 0x0011620000300800 */
[----:B--2---:R-:W-:-:S03]  /*9260*/  FADD R199, R43, R199 ;  /* 0x000000c72bc77221 */ /* 0x004fc60000000000 */
[----:B------:R1:W-:Y:S01]  /*9270*/  STL [R1+0xf8], R198 ;  /* 0x0000f8c601007387 */ /* 0x0003e20000100800 */
[----:B---3--:R-:W-:Y:S01]  /*9280*/  FADD R200, R44, R200 ;  /* 0x000000c82cc87221 */ /* 0x008fe20000000000 */
[----:B----4-:R-:W-:Y:S02]  /*9290*/  FADD R201, R45, R201 ;  /* 0x000000c92dc97221 */ /* 0x010fe40000000000 */
[----:B-1----:R0:W5:Y:S01]  /*92a0*/  LDL.LU R198, [R1+0x1fc] ;  /* 0x0001fc0001c67983 */ /* 0x0021620000300800 */
[----:B------:R-:W-:-:S03]  /*92b0*/  FADD R202, R46, R202 ;  /* 0x000000ca2eca7221 */ /* 0x000fc60000000000 */
[----:B------:R1:W-:Y:S01]  /*92c0*/  STL [R1+0xfc], R199 ;  /* 0x0000fcc701007387 */ /* 0x0003e20000100800 */
[----:B------:R-:W-:-:S03]  /*92d0*/  FADD R203, R47, R203 ;  /* 0x000000cb2fcb7221 */ /* 0x000fc60000000000 */
[----:B-1----:R0:W5:Y:S01]  /*92e0*/  LDL.LU R199, [R1+0x1f8] ;  /* 0x0001f80001c77983 */ /* 0x0021620000300800 */
[----:B------:R-:W-:-:S03]  /*92f0*/  FADD R204, R48, R204 ;  /* 0x000000cc30cc7221 */ /* 0x000fc60000000000 */
[----:B------:R1:W-:Y:S01]  /*9300*/  STL [R1+0x100], R200 ;  /* 0x000100c801007387 */ /* 0x0003e20000100800 */
[----:B------:R-:W-:Y:S01]  /*9310*/  FADD R205, R49, R205 ;  /* 0x000000cd31cd7221 */ /* 0x000fe20000000000 */
[----:B------:R-:W-:Y:S02]  /*9320*/  FADD R206, R50, R206 ;  /* 0x000000ce32ce7221 */ /* 0x000fe40000000000 */
[----:B-1----:R0:W5:Y:S04]  /*9330*/  LDL.LU R200, [R1+0x1f4] ;  /* 0x0001f40001c87983 */ /* 0x0021680000300800 */
[----:B------:R1:W-:Y:S01]  /*9340*/  STL [R1+0x104], R201 ;  /* 0x000104c901007387 */ /* 0x0003e20000100800 */
[----:B------:R-:W-:Y:S01]  /*9350*/  FADD R207, R51, R207 ;  /* 0x000000cf33cf7221 */ /* 0x000fe20000000000 */
[----:B------:R-:W-:-:S02]  /*9360*/  FADD R208, R52, R208 ;  /* 0x000000d034d07221 */ /* 0x000fc40000000000 */
        /* <DEDUP_REMOVED lines=107> */
[----:B0-----:R-:W-:-:S07]  /*9a20*/  FADD R0, R107, R0 ;  /* 0x000000006b007221 */ /* 0x001fce0000000000 */
.L_x_32:
[----:B------:R-:W-:Y:S02]  /*9a30*/  WARPGROUP.DEPBAR.LE gsb0, 0x0 ;  /* 0x00008000000079c5 */ /* 0x000fe40000010000 */
[----:B------:R-:W2:Y:S02]  /*9a40*/  LDC R24, c[0x0][0x28c] ;  /* 0x0000a300ff187b82 */ /* 0x000ea40000000800 */
[----:B--2---:R-:W-:-:S13]  /*9a50*/  ISETP.GE.AND P0, PT, R24, 0x1, PT ;  /* 0x000000011800780c */ /* 0x004fda0003f06270 */
[----:B------:R-:W-:Y:S05]  /*9a60*/  @!P0 BRA `(.L_x_33) ;  /* 0x0000000000688947 */ /* 0x000fea0003800000 */
[----:B------:R-:W-:-:S06]  /*9a70*/  UISETP.NE.AND UP0, UPT, UR9, 0x3, UPT ;  /* 0x000000030900788c */ /* 0x000fcc000bf05270 */
[----:B------:R-:W-:-:S13]  /*9a80*/  PLOP3.LUT P0, PT, PT, PT, UP0, 0x80, 0x0 ;  /* 0x000000000000781c */ /* 0x000fda0003f0f008 */
[----:B------:R-:W-:Y:S05]  /*9a90*/  @!P0 BRA `(.L_x_34) ;  /* 0x0000000000048947 */ /* 0x000fea0003800000 */
[----:B------:R-:W-:Y:S01]  /*9aa0*/  BPT.TRAP 0x1 ;  /* 0x000000040000795c */ /* 0x000fe20000300000 */
.L_x_34:
[----:B-----5:R2:W-:Y:S04]  /*9ab0*/  STL [R1+0x18c], R2 ;  /* 0x00018c0201007387 */ /* 0x0205e80000100800 */
[----:B--2---:R-:W2:Y:S04]  /*9ac0*/  LDL R2, [R1+0x170] ;  /* 0x0001700001027983 */ /* 0x004ea80000100800 */
[----:B------:R4:W-:Y:S04]  /*9ad0*/  STL [R1+0x188], R0 ;  /* 0x0001880001007387 */ /* 0x0009e80000100800 */
[----:B----4-:R-:W4:Y:S01]  /*9ae0*/  LDL R0, [R1+0x174] ;  /* 0x0001740001007983 */ /* 0x010f220000100800 */
[----:B------:R-:W-:Y:S01]  /*9af0*/  UISETP.LT.AND UP1, UPT, UR10, 0x1, UPT ;  /* 0x000000010a00788c */ /* 0x000fe2000bf21270 */
[----:B------:R-:W-:Y:S01]  /*9b00*/  IMAD.U32 R25, RZ, RZ, UR11 ;  /* 0x0000000bff197e24 */ /* 0x000fe2000f8e00ff */
[----:B--2---:R-:W-:-:S02]  /*9b10*/  ISETP.NE.AND P0, PT, R2, RZ, PT ;  /* 0x000000ff0200720c */ /* 0x004fc40003f05270 */
[----:B------:R2:W5:Y:S11]  /*9b20*/  LDL.LU R2, [R1+0x18c] ;  /* 0x00018c0001027983 */ /* 0x0005760000300800 */
[----:B------:R-:W-:-:S05]  /*9b30*/  VOTEU.ANY UP0, P0 ;  /* 0x00000000003f7886 */ /* 0x000fca0000000100 */
[----:B------:R-:W-:-:S04]  /*9b40*/  @UP0 USEL UR12, UR10, 0x1, UP1 ;  /* 0x000000010a0c0887 */ /* 0x000fc80008800000 */
[----:B------:R-:W-:-:S06]  /*9b50*/  @UP0 UIADD3 UR12, UR5, UR10, -UR12 ;  /* 0x0000000a050c0290 */ /* 0x000fcc000fffe80c */
[----:B------:R-:W-:-:S04]  /*9b60*/  IMAD.U32 R24, RZ, RZ, UR12 ;  /* 0x0000000cff187e24 */ /* 0x000fc8000f8e00ff */
[----:B------:R-:W-:-:S05]  /*9b70*/  @P0 IMAD.SHL.U32 R24, R24, 0x8, RZ ;  /* 0x0000000818180824 */ /* 0x000fca00078e00ff */
[----:B------:R-:W-:-:S04]  /*9b80*/  @P0 LOP3.LUT R24, R24, 0x8, RZ, 0xc0, !PT ;  /* 0x0000000818180812 */ /* 0x000fc800078ec0ff */
[----:B------:R-:W-:-:S04]  /*9b90*/  @P0 IADD3 R24, R25, 0x10, R24 ;  /* 0x0000001019180810 */ /* 0x000fc80007ffe018 */
[----:B----4-:R-:W-:Y:S02]  /*9ba0*/  @P0 PRMT R24, R0, 0x654, R24 ;  /* 0x0000065400180816 */ /* 0x010fe40000000018 */
[----:B------:R2:W5:Y:S01]  /*9bb0*/  LDL.LU R0, [R1+0x188] ;  /* 0x0001880001007983 */ /* 0x0005620000300800 */
[----:B------:R-:W-:Y:S01]  /*9bc0*/  UISETP.GT.U32.AND UP0, UPT, UR6, 0x1, UPT ;  /* 0x000000010600788c */ /* 0x000fe2000bf04070 */
[----:B------:R2:W-:Y:S05]  /*9bd0*/  @P0 SYNCS.ARRIVE.TRANS64.RED.A1T0 RZ, [R24+URZ], RZ ;  /* 0x000000ff18ff09a7 */ /* 0x0005ea000810043f */
[----:B------:R-:W-:-:S13]  /*9be0*/  PLOP3.LUT P0, PT, PT, PT, UP0, 0x80, 0x0 ;  /* 0x000000000000781c */ /* 0x000fda0003f0f008 */
[----:B--2---:R-:W-:Y:S05]  /*9bf0*/  @P0 BRA `(.L_x_33) ;  /* 0x0000000000040947 */ /* 0x004fea0003800000 */
[----:B------:R-:W-:Y:S01]  /*9c00*/  BPT.TRAP 0x1 ;  /* 0x000000040000795c */ /* 0x000fe20000300000 */
.L_x_33:
[----:B------:R2:W-:Y:S01]  /*9c10*/  STL [R1+0x190], R3 ;  /* 0x0001900301007387 */ /* 0x0005e20000100800 */
[----:B------:R-:W4:Y:S01]  /*9c20*/  LDC R44, c[0x0][0x288] ;  /* 0x0000a200ff2c7b82 */ /* 0x000f220000000800 */
[----:B------:R-:W-:Y:S02]  /*9c30*/  ULDC UR11, c[0x0][0x284] ;  /* 0x0000a100000b7ab9 */ /* 0x000fe40000000800 */
[----:B--2---:R-:W2:Y:S04]  /*9c40*/  LDL.LU R3, [R1+0x184] ;  /* 0x0001840001037983 */ /* 0x004ea80000300800 */
[----:B-----5:R0:W-:Y:S04]  /*9c50*/  STL [R1+0x18c], R2 ;  /* 0x00018c0201007387 */ /* 0x0201e80000100800 */
[----:B------:R1:W-:Y:S01]  /*9c60*/  STL [R1+0x188], R0 ;  /* 0x0001880001007387 */ /* 0x0003e20000100800 */
[----:B0-----:R-:W0:Y:S03]  /*9c70*/  S2R R2, SR_TID.X ;  /* 0x0000000000027919 */ /* 0x001e260000002100 */
[----:B-1----:R-:W3:Y:S01]  /*9c80*/  LDL.LU R0, [R1+0x180] ;  /* 0x0001800001007983 */ /* 0x002ee20000300800 */
[----:B------:R-:W-:Y:S01]  /*9c90*/  IMAD.MOV.U32 R39, RZ, RZ, RZ ;  /* 0x000000ffff277224 */ /* 0x000fe200078e00ff */
[----:B0-----:R-:W-:-:S02]  /*9ca0*/  SHF.R.U32.HI R24, RZ, 0x7, R2 ;  /* 0x00000007ff187819 */ /* 0x001fc40000011602 */
[----:B------:R-:W-:Y:S02]  /*9cb0*/  SHF.R.U32.HI R25, RZ, 0x2, R2 ;  /* 0x00000002ff197819 */ /* 0x000fe40000011602 */
[----:B------:R-:W-:Y:S02]  /*9cc0*/  LOP3.LUT R24, R24, 0x1, RZ, 0xc0, !PT ;  /* 0x0000000118187812 */ /* 0x000fe400078ec0ff */
[----:B------:R-:W-:Y:S02]  /*9cd0*/  LOP3.LUT R26, R2, 0x60, RZ, 0xc0, !PT ;  /* 0x00000060021a7812 */ /* 0x000fe400078ec0ff */
[----:B------:R-:W-:Y:S01]  /*9ce0*/  LOP3.LUT R25, R25, 0x7, RZ, 0xc0, !PT ;  /* 0x0000000719197812 */ /* 0x000fe200078ec0ff */
[----:B------:R-:W-:Y:S01]  /*9cf0*/  IMAD.SHL.U32 R28, R24, 0x40, RZ ;  /* 0x00000040181c7824 */ /* 0x000fe200078e00ff */
[----:B------:R-:W-:-:S04]  /*9d00*/  SHF.R.U32.HI R26, RZ, 0x1, R26 ;  /* 0x00000001ff1a7819 */ /* 0x000fc8000001161a */
[--C-:B------:R-:W-:Y:S02]  /*9d10*/  IADD3 R31, RZ, -R26, -R25.reuse ;  /* 0x8000001aff1f7210 */ /* 0x100fe40007ffe819 */
[----:B------:R-:W-:-:S04]  /*9d20*/  LOP3.LUT R25, R28, 0x40, R25, 0xe2, !PT ;  /* 0x000000401c197812 */ /* 0x000fc800078ee219 */
[----:B------:R-:W-:Y:S01]  /*9d30*/  LOP3.LUT R38, R25, R26, RZ, 0xfc, !PT ;  /* 0x0000001a19267212 */ /* 0x000fe200078efcff */
[----:B------:R-:W-:Y:S01]  /*9d40*/  IMAD R31, R24, -0x40, R31 ;  /* 0xffffffc0181f7824 */ /* 0x000fe200078e021f */
[C---:B------:R-:W-:Y:S01]  /*9d50*/  LOP3.LUT R27, R2.reuse, 0x3, RZ, 0xc0, !PT ;  /* 0x00000003021b7812 */ /* 0x040fe200078ec0ff */
[----:B------:R-:W-:Y:S02]  /*9d60*/  IMAD.SHL.U32 R32, R2, 0x2, RZ ;  /* 0x0000000202207824 */ /* 0x000fe400078e00ff */
[----:B--2---:R-:W-:Y:S02]  /*9d70*/  IMAD R29, R3, 0xa0, RZ ;  /* 0x000000a0031d7824 */ /* 0x004fe400078e02ff */
[----:B------:R0:W5:Y:S03]  /*9d80*/  LDL.LU R3, [R1+0x190] ;  /* 0x0001900001037983 */ /* 0x0001660000300800 */
[----:B----4-:R-:W-:Y:S01]  /*9d90*/  ISETP.GE.AND P0, PT, R29, R44, PT ;  /* 0x0000002c1d00720c */ /* 0x010fe20003f06270 */
[----:B------:R0:W5:Y:S01]  /*9da0*/  LDL.LU R2, [R1+0x18c] ;  /* 0x00018c0001027983 */ /* 0x0001620000300800 */
[----:B------:R-:W-:-:S02]  /*9db0*/  IMAD R44, R27, -0x2, R44 ;  /* 0xfffffffe1b2c7824 */ /* 0x000fc400078e022c */
[C---:B---3--:R-:W-:Y:S02]  /*9dc0*/  IMAD R24, R0.reuse, 0xc0, RZ ;  /* 0x000000c000187824 */ /* 0x048fe400078e02ff */
[----:B------:R-:W-:Y:S02]  /*9dd0*/  IMAD.WIDE R38, R0, 0xc0, R38 ;  /* 0x000000c000267825 */ /* 0x000fe400078e0226 */
[----:B------:R0:W5:Y:S01]  /*9de0*/  LDL.LU R0, [R1+0x188] ;  /* 0x0001880001007983 */ /* 0x0001620000300800 */
[C---:B------:R-:W-:Y:S02]  /*9df0*/  ISETP.GE.OR P0, PT, R24.reuse, UR11, P0 ;  /* 0x0000000b18007c0c */ /* 0x040fe40008706670 */
[----:B------:R-:W-:Y:S01]  /*9e00*/  IADD3 R43, -R24, UR11, R31 ;  /* 0x0000000b182b7c10 */ /* 0x000fe2000fffe11f */
[----:B------:R-:W-:Y:S01]  /*9e10*/  IMAD.IADD R44, R44, 0x1, -R29 ;  /* 0x000000012c2c7824 */ /* 0x000fe200078e0a1d */
[----:B------:R-:W-:Y:S01]  /*9e20*/  LOP3.LUT R32, R29, 0x6, R32, 0xf8, !PT ;  /* 0x000000061d207812 */ /* 0x000fe200078ef820 */
[----:B------:R-:W-:-:S08]  /*9e30*/  IMAD.MOV.U32 R42, RZ, RZ, -0x1 ;  /* 0xffffffffff2a7424 */ /* 0x000fd000078e00ff */
[----:B0-----:R-:W-:Y:S05]  /*9e40*/  @P0 BRA `(.L_x_35) ;  /* 0x000000b8008c0947 */ /* 0x001fea0003800000 */
[----:B------:R-:W0:Y:S01]  /*9e50*/  LDC.64 R28, c[0x0][0x5c8] ;  /* 0x00017200ff1c7b82 */ /* 0x000e220000000a00 */
[----:B------:R-:W-:Y:S01]  /*9e60*/  USHF.R.S32.HI UR12, URZ, 0x1f, UR13 ;  /* 0x0000001f3f0c7899 */ /* 0x000fe2000801140d */
[--C-:B------:R-:W-:Y:S01]  /*9e70*/  SHF.R.S32.HI R33, RZ, 0x1f, R32.reuse ;  /* 0x0000001fff217819 */ /* 0x100fe20000011420 */
[----:B------:R-:W-:Y:S01]  /*9e80*/  ULDC.64 UR14, c[0x0][0x5d0] ;  /* 0x00017400000e7ab9 */ /* 0x000fe20000000a00 */
[----:B------:R-:W-:Y:S01]  /*9e90*/  BSSY B0, `(.L_x_35) ;  /* 0x0000b9e000007945 */ /* 0x000fe20003800000 */
[----:B------:R-:W-:Y:S02]  /*9ea0*/  UIMAD UR11, UR12, UR14, URZ ;  /* 0x0000000e0c0b72a4 */ /* 0x000fe4000f8e023f */
[----:B------:R-:W-:Y:S02]  /*9eb0*/  IMAD.U32 R27, RZ, RZ, UR14 ;  /* 0x0000000eff1b7e24 */ /* 0x000fe4000f8e00ff */
[----:B------:R-:W-:Y:S02]  /*9ec0*/  UIMAD UR11, UR13, UR15, UR11 ;  /* 0x0000000f0d0b72a4 */ /* 0x000fe4000f8e020b */
[----:B------:R-:W-:Y:S01]  /*9ed0*/  IMAD.WIDE.U32 R26, R27, UR13, R32 ;  /* 0x0000000d1b1a7c25 */ /* 0x000fe2000f8e0020 */
[----:B------:R-:W-:-:S03]  /*9ee0*/  ULDC.64 UR14, c[0x0][0x5c0] ;  /* 0x00017000000e7ab9 */ /* 0x000fc60000000a00 */
[----:B------:R-:W-:Y:S02]  /*9ef0*/  VIADD R27, R27, UR11 ;  /* 0x0000000b1b1b7c36 */ /* 0x000fe40008000000 */
[-C--:B0-----:R-:W-:Y:S01]  /*9f00*/  IMAD R24, R39, R28.reuse, RZ ;  /* 0x0000001c27187224 */ /* 0x081fe200078e02ff */
[----:B------:R-:W-:Y:S01]  /*9f10*/  SHF.L.U64.HI R34, R28, 0x3, R29 ;  /* 0x000000031c227819 */ /* 0x000fe2000001021d */
[----:B------:R-:W-:-:S04]  /*9f20*/  IMAD.WIDE.U32 R26, R38, R28, R26 ;  /* 0x0000001c261a7225 */ /* 0x000fc800078e001a */
[----:B------:R-:W-:Y:S01]  /*9f30*/  IMAD R25, R38, R29, R24 ;  /* 0x0000001d26197224 */ /* 0x000fe200078e0218 */
[----:B------:R-:W-:Y:S01]  /*9f40*/  IADD3 R24, P2, R26, UR14, RZ ;  /* 0x0000000e1a187c10 */ /* 0x000fe2000ff5e0ff */
[C---:B------:R-:W-:Y:S01]  /*9f50*/  IMAD.SHL.U32 R35, R28.reuse, 0x8, RZ ;  /* 0x000000081c237824 */ /* 0x040fe200078e00ff */
[----:B------:R-:W-:Y:S01]  /*9f60*/  LEA R30, P3, R28, R26, 0x7 ;  /* 0x0000001a1c1e7211 */ /* 0x000fe200078638ff */
[----:B------:R-:W-:-:S03]  /*9f70*/  IMAD.IADD R27, R27, 0x1, R25 ;  /* 0x000000011b1b7824 */ /* 0x000fc600078e0219 */
[----:B------:R-:W-:Y:S02]  /*9f80*/  IADD3 R26, P1, P0, R26, UR14, R35 ;  /* 0x0000000e1a1a7c10 */ /* 0x000fe4000f83e023 */
[----:B------:R-:W-:Y:S02]  /*9f90*/  IADD3.X R25, R27, UR15, RZ, P2, !PT ;  /* 0x0000000f1b197c10 */ /* 0x000fe400097fe4ff */
[----:B------:R-:W-:Y:S02]  /*9fa0*/  FSETP.NEU.AND P2, PT, RZ, UR8, PT ;  /* 0x00000008ff007c0b */ /* 0x000fe4000bf4d000 */
[----:B------:R-:W-:Y:S02]  /*9fb0*/  LEA.HI.X R31, R28, R27, R29, 0x7, P3 ;  /* 0x0000001b1c1f7211 */ /* 0x000fe400018f3c1d */
[C---:B------:R-:W-:Y:S02]  /*9fc0*/  IADD3 R28, P3, R30.reuse, UR14, RZ ;  /* 0x0000000e1e1c7c10 */ /* 0x040fe4000ff7e0ff */
[----:B------:R-:W-:-:S02]  /*9fd0*/  IADD3 R30, P5, P6, R30, UR14, R35 ;  /* 0x0000000e1e1e7c10 */ /* 0x000fc4000febe023 */
[----:B------:R-:W-:Y:S02]  /*9fe0*/  IADD3.X R29, R31, UR15, RZ, P3, !PT ;  /* 0x0000000f1f1d7c10 */ /* 0x000fe40009ffe4ff */
[--C-:B------:R-:W-:Y:S02]  /*9ff0*/  IADD3.X R27, R27, UR15, R34.reuse, P1, P0 ;  /* 0x0000000f1b1b7c10 */ /* 0x100fe40008fe0422 */
[----:B------:R-:W-:Y:S01]  /*a000*/  IADD3.X R31, R31, UR15, R34, P5, P6 ;  /* 0x0000000f1f1f7c10 */ /* 0x000fe2000afec422 */
[----:B------:R-:W-:Y:S06]  /*a010*/  @!P2 BRA `(.L_x_36) ;  /* 0x000000880094a947 */ /* 0x000fec0003800000 */
[----:B------:R-:W-:Y:S01]  /*a020*/  ULDC.64 UR14, c[0x0][0x5b8] ;  /* 0x00016e00000e7ab9 */ /* 0x000fe20000000a00 */
[----:B------:R-:W-:Y:S01]  /*a030*/  ISETP.GE.AND P3, PT, R43, 0x1, PT ;  /* 0x000000012b00780c */ /* 0x000fe20003f66270 */
[----:B------:R-:W-:Y:S02]  /*a040*/  UIMAD UR11, UR12, UR14, URZ ;  /* 0x0000000e0c0b72a4 */ /* 0x000fe4000f8e023f */
[----:B------:R-:W-:Y:S01]  /*a050*/  IMAD.U32 R35, RZ, RZ, UR14 ;  /* 0x0000000eff237e24 */ /* 0x000fe2000f8e00ff */
[----:B------:R-:W-:Y:S01]  /*a060*/  BSSY B1, `(.L_x_37) ;  /* 0x0000010000017945 */ /* 0x000fe20003800000 */
[----:B------:R-:W-:Y:S01]  /*a070*/  ISETP.LT.OR P1, PT, R44, 0x1, !P3 ;  /* 0x000000012c00780c */ /* 0x000fe20005f21670 */
[----:B------:R-:W-:Y:S02]  /*a080*/  UIMAD UR11, UR13, UR15, UR11 ;  /* 0x0000000f0d0b72a4 */ /* 0x000fe4000f8e020b */
[----:B------:R-:W-:Y:S01]  /*a090*/  IMAD.WIDE.U32 R32, R35, UR13, R32 ;  /* 0x0000000d23207c25 */ /* 0x000fe2000f8e0020 */
[----:B------:R-:W-:Y:S01]  /*a0a0*/  PRMT R34, RZ, 0x7610, R34 ;  /* 0x00007610ff227816 */ /* 0x000fe20000000022 */
[----:B------:R-:W-:Y:S01]  /*a0b0*/  ULDC.64 UR12, c[0x0][0x5b0] ;  /* 0x00016c00000c7ab9 */ /* 0x000fe20000000a00 */
[----:B------:R-:W-:Y:S01]  /*a0c0*/  ULDC.64 UR14, c[0x0][0x5a8] ;  /* 0x00016a00000e7ab9 */ /* 0x000fe20000000a00 */
[----:B------:R-:W-:-:S02]  /*a0d0*/  IMAD.MOV.U32 R40, RZ, RZ, R32 ;  /* 0x000000ffff287224 */ /* 0x000fc400078e0020 */
[----:B------:R-:W-:Y:S02]  /*a0e0*/  VIADD R41, R33, UR11 ;  /* 0x0000000b21297c36 */ /* 0x000fe40008000000 */
[----:B------:R-:W-:Y:S02]  /*a0f0*/  IMAD R35, R39, UR12, RZ ;  /* 0x0000000c27237c24 */ /* 0x000fe4000f8e02ff */
[----:B------:R-:W-:-:S04]  /*a100*/  IMAD.WIDE.U32 R32, R38, UR12, R40 ;  /* 0x0000000c26207c25 */ /* 0x000fc8000f8e0028 */
[----:B------:R-:W-:Y:S01]  /*a110*/  IMAD R35, R38, UR13, R35 ;  /* 0x0000000d26237c24 */ /* 0x000fe2000f8e0223 */
[----:B------:R-:W-:-:S04]  /*a120*/  IADD3 R32, P0, R32, UR14, RZ ;  /* 0x0000000e20207c10 */ /* 0x000fc8000ff1e0ff */
[----:B------:R-:W-:Y:S01]  /*a130*/  IADD3.X R33, R33, UR15, R35, P0, !PT ;  /* 0x0000000f21217c10 */ /* 0x000fe200087fe423 */
[----:B------:R-:W-:Y:S08]  /*a140*/  @P1 BRA `(.L_x_38) ;  /* 0x0000000000041947 */ /* 0x000ff00003800000 */
[----:B------:R0:W5:Y:S02]  /*a150*/  LDG.E.U8 R34, desc[UR42][R32.64] ;  /* 0x0000002a20227981 */ /* 0x000164000c1e1100 */
.L_x_38:
[----:B------:R-:W-:Y:S05]  /*a160*/  BSYNC B1 ;  /* 0x0000000000017941 */ /* 0x000fea0003800000 */
.L_x_37:
[----:B-----5:R-:W-:Y:S01]  /*a170*/  LOP3.LUT R34, R34, 0xff, RZ, 0xc0, !PT ;  /* 0x000000ff22227812 */ /* 0x020fe200078ec0ff */
[----:B------:R-:W-:Y:S01]  /*a180*/  BSSY B1, `(.L_x_39) ;  /* 0x000000b000017945 */ /* 0x000fe20003800000 */
[----:B------:R-:W-:Y:S02]  /*a190*/  ISETP.LT.OR P0, PT, R44, 0x2, !P3 ;  /* 0x000000022c00780c */ /* 0x000fe40005f01670 */
[----:B------:R-:W-:-:S05]  /*a1a0*/  F2FP.F16.E4M3.UNPACK_B R34, R34 ;  /* 0x00000022ff22723e */ /* 0x000fca00020006ff */
[----:B------:R-:W-:-:S05]  /*a1b0*/  HADD2.F32 R34, -RZ, R34.H0_H0 ;  /* 0x20000022ff227230 */ /* 0x000fca0000004100 */
[----:B------:R-:W-:Y:S01]  /*a1c0*/  FMUL R35, R34, UR8 ;  /* 0x0000000822237c20 */ /* 0x000fe20008400000 */
[----:B------:R-:W-:-:S03]  /*a1d0*/  PRMT R34, RZ, 0x7610, R34 ;  /* 0x00007610ff227816 */ /* 0x000fc60000000022 */
[----:B------:R-:W-:-:S05]  /*a1e0*/  FFMA R35, R228, UR7, R35 ;  /* 0x00000007e4237c23 */ /* 0x000fca0008000023 */
[----:B------:R-:W-:-:S05]  /*a1f0*/  F2FP.SATFINITE.E4M3.F32.PACK_AB_MERGE_C R35, RZ, R35, RZ ;  /* 0x00000023ff23723e */ /* 0x000fca00048070ff */
[----:B------:R1:W-:Y:S01]  /*a200*/  @!P1 STG.E.U8 desc[UR42][R24.64], R35 ;  /* 0x0000002318009986 */ /* 0x0003e2000c10112a */
[----:B------:R-:W-:Y:S05]  /*a210*/  @P0 BRA `(.L_x_40) ;  /* 0x0000000000040947 */ /* 0x000fea0003800000 */
[----:B------:R2:W5:Y:S02]  /*a220*/  LDG.E.U8 R34, desc[UR42][R32.64+0x1] ;  /* 0x0000012a20227981 */ /* 0x000564000c1e1100 */
.L_x_40:
[----:B------:R-:W-:Y:S05]  /*a230*/  BSYNC B1 ;  /* 0x0000000000017941 */ /* 0x000fea0003800000 */
.L_x_39:
[----:B-----5:R-:W-:Y:S01]  /*a240*/  LOP3.LUT R34, R34, 0xff, RZ, 0xc0, !PT ;  /* 0x000000ff22227812 */ /* 0x020fe200078ec0ff */
[----:B------:R-:W-:Y:S01]  /*a250*/  BSSY B1, `(.L_x_41) ;  /* 0x0000013000017945 */ /* 0x000fe20003800000 */
[----:B------:R-:W-:Y:S02]  /*a260*/  IADD3 R37, P1, R38, 0x8, RZ ;  /* 0x0000000826257810 */ /* 0x000fe40007f3e0ff */
[----:B------:R-:W-:Y:S02]  /*a270*/  F2FP.F16.E4M3.UNPACK_B R34, R34 ;  /* 0x00000022ff22723e */ /* 0x000fe400020006ff */
[----:B------:R-:W-:Y:S01]  /*a280*/  ISETP.GE.AND P2, PT, R43, 0x9, PT ;  /* 0x000000092b00780c */ /* 0x000fe20003f46270 */
[----:B-1----:R-:W-:Y:S02]  /*a290*/  IMAD.X R35, RZ, RZ, R39, P1 ;  /* 0x000000ffff237224 */ /* 0x002fe400008e0627 */
[----:B------:R-:W-:Y:S01]  /*a2a0*/  HADD2.F32 R34, -RZ, R34.H0_H0 ;  /* 0x20000022ff227230 */ /* 0x000fe20000004100 */
[----:B------:R-:W-:Y:S01]  /*a2b0*/  ISETP.LT.OR P5, PT, R44, 0x1, !P2 ;  /* 0x000000012c00780c */ /* 0x000fe200057a1670 */
[----:B------:R-:W-:-:S03]  /*a2c0*/  IMAD R46, R35, UR12, RZ ;  /* 0x0000000c232e7c24 */ /* 0x000fc6000f8e02ff */
[----:B------:R-:W-:Y:S01]  /*a2d0*/  FMUL R36, R34, UR8 ;  /* 0x0000000822247c20 */ /* 0x000fe20008400000 */
[----:B------:R-:W-:-:S04]  /*a2e0*/  IMAD.WIDE.U32 R34, R37, UR12, R40 ;  /* 0x0000000c25227c25 */ /* 0x000fc8000f8e0028 */
[----:B------:R-:W-:Y:S01]  /*a2f0*/  FFMA R36, R227, UR7, R36 ;  /* 0x00000007e3247c23 */ /* 0x000fe20008000024 */
[----:B------:R-:W-:Y:S01]  /*a300*/  IMAD R37, R37, UR13, R46 ;  /* 0x0000000d25257c24 */ /* 0x000fe2000f8e022e */
[----:B------:R-:W-:-:S03]  /*a310*/  IADD3 R34, P1, R34, UR14, RZ ;  /* 0x0000000e22227c10 */ /* 0x000fc6000ff3e0ff */
[----:B------:R-:W-:Y:S02]  /*a320*/  F2FP.SATFINITE.E4M3.F32.PACK_AB_MERGE_C R45, RZ, R36, RZ ;  /* 0x00000024ff2d723e */ /* 0x000fe400048070ff */
[----:B------:R-:W-:Y:S02]  /*a330*/  IADD3.X R35, R35, UR15, R37, P1, !PT ;  /* 0x0000000f23237c10 */ /* 0x000fe40008ffe425 */
[----:B------:R-:W-:Y:S01]  /*a340*/  PRMT R36, RZ, 0x7610, R36 ;  /* 0x00007610ff247816 */ /* 0x000fe20000000024 */
[----:B------:R1:W-:Y:S01]  /*a350*/  @!P0 STG.E.U8 desc[UR42][R24.64+0x1], R45 ;  /* 0x0000012d18008986 */ /* 0x0003e2000c10112a */
[----:B------:R-:W-:Y:S05]  /*a360*/  @P5 BRA `(.L_x_42) ;  /* 0x0000000000045947 */ /* 0x000fea0003800000 */
[----:B------:R3:W5:Y:S02]  /*a370*/  LDG.E.U8 R36, desc[UR42][R34.64] ;  /* 0x0000002a22247981 */ /* 0x000764000c1e1100 */
.L_x_42:
[----:B------:R-:W-:Y:S05]  /*a380*/  BSYNC B1 ;  /* 0x0000000000017941 */ /* 0x000fea0003800000 */
.L_x_41:
        /* <DEDUP_REMOVED lines=12> */
.L_x_44:
[----:B------:R-:W-:Y:S05]  /*a450*/  BSYNC B1 ;  /* 0x0000000000017941 */ /* 0x000fea0003800000 */
.L_x_43:
[----:B-----5:R-:W-:Y:S01]  /*a460*/  LOP3.LUT R36, R36, 0xff, RZ, 0xc0, !PT ;  /* 0x000000ff24247812 */ /* 0x020fe200078ec0ff */
[----:B------:R-:W-:Y:S01]  /*a470*/  BSSY B1, `(.L_x_45) ;  /* 0x000000b000017945 */ /* 0x000fe20003800000 */
[----:B------:R-:W-:Y:S02]  /*a480*/  ISETP.LT.OR P1, PT, R44, 0x9, !P3 ;  /* 0x000000092c00780c */ /* 0x000fe40005f21670 */
[----:B------:R-:W-:-:S05]  /*a490*/  F2FP.F16.E4M3.UNPACK_B R36, R36 ;  /* 0x00000024ff24723e */ /* 0x000fca00020006ff */
[----:B------:R-:W-:-:S05]  /*a4a0*/  HADD2.F32 R36, -RZ, R36.H0_H0 ;  /* 0x20000024ff247230 */ /* 0x000fca0000004100 */
[----:B------:R-:W-:-:S04]  /*a4b0*/  FMUL R36, R36, UR8 ;  /* 0x0000000824247c20 */ /* 0x000fc80008400000 */
[----:B------:R-:W-:-:S05]  /*a4c0*/  FFMA R36, R225, UR7, R36 ;  /* 0x00000007e1247c23 */ /* 0x000fca0008000024 */
[----:B----4-:R-:W-:Y:S02]  /*a4d0*/  F2FP.SATFINITE.E4M3.F32.PACK_AB_MERGE_C R37, RZ, R36, RZ ;  /* 0x00000024ff25723e */ /* 0x010fe400048070ff */
[----:B------:R-:W-:-:S03]  /*a4e0*/  PRMT R36, RZ, 0x7610, R36 ;  /* 0x00007610ff247816 */ /* 0x000fc60000000024 */
[----:B------:R4:W-:Y:S01]  /*a4f0*/  @!P0 STG.E.U8 desc[UR42][R26.64+0x1], R37 ;  /* 0x000001251a008986 */ /* 0x0009e2000c10112a */
[----:B------:R-:W-:Y:S05]  /*a500*/  @P1 BRA `(.L_x_46) ;  /* 0x0000000000041947 */ /* 0x000fea0003800000 */
[----:B------:R0:W5:Y:S02]  /*a510*/  LDG.E.U8 R36, desc[UR42][R32.64+0x8] ;  /* 0x0000082a20247981 */ /* 0x000164000c1e1100 */
.L_x_46:
[----:B------:R-:W-:Y:S05]  /*a520*/  BSYNC B1 ;  /* 0x0000000000017941 */ /* 0x000fea0003800000 */
.L_x_45:
[----:B-----5:R-:W-:Y:S01]  /*a530*/  LOP3.LUT R36, R36, 0xff, RZ, 0xc0, !PT ;  /* 0x000000ff24247812 */ /* 0x020fe200078ec0ff */
[----:B------:R-:W-:Y:S01]  /*a540*/  BSSY B1, `(.L_x_47) ;  /* 0x000000b000017945 */ /* 0x000fe20003800000 */
[----:B------:R-:W-:Y:S02]  /*a550*/  ISETP.LT.OR P0, PT, R44, 0xa, !P3 ;  /* 0x0000000a2c00780c */ /* 0x000fe40005f01670 */
[----:B------:R-:W-:-:S05]  /*a560*/  F2FP.F16.E4M3.UNPACK_B R36, R36 ;  /* 0x00000024ff24723e */ /* 0x000fca00020006ff */
[----:B------:R-:W-:-:S05]  /*a570*/  HADD2.F32 R36, -RZ, R36.H0_H0 ;  /* 0x20000024ff247230 */ /* 0x000fca0000004100 */
[----:B----4-:R-:W-:Y:S01]  /*a580*/  FMUL R37, R36, UR8 ;  /* 0x0000000824257c20 */ /* 0x010fe20008400000 */
[----:B------:R-:W-:-:S03]  /*a590*/  PRMT R36, RZ, 0x7610, R36 ;  /* 0x00007610ff247816 */ /* 0x000fc60000000024 */
[----:B------:R-:W-:-:S05]  /*a5a0*/  FFMA R37, R224, UR7, R37 ;  /* 0x00000007e0257c23 */ /* 0x000fca0008000025 */
[----:B------:R-:W-:-:S05]  /*a5b0*/  F2FP.SATFINITE.E4M3.F32.PACK_AB_MERGE_C R37, RZ, R37, RZ ;  /* 0x00000025ff25723e */ /* 0x000fca00048070ff */
[----:B------:R4:W-:Y:S01]  /*a5c0*/  @!P1 STG.E.U8 desc[UR42][R24.64+0x8], R37 ;  /* 0x0000082518009986 */ /* 0x0009e2000c10112a */
[----:B------:R-:W-:Y:S05]  /*a5d0*/  @P0 BRA `(.L_x_48) ;  /* 0x0000000000040947 */ /* 0x000fea0003800000 */
[----:B------:R0:W5:Y:S02]  /*a5e0*/  LDG.E.U8 R36, desc[UR42][R32.64+0x9] ;  /* 0x0000092a20247981 */ /* 0x000164000c1e1100 */
.L_x_48:
[----:B------:R-:W-:Y:S05]  /*a5f0*/  BSYNC B1 ;  /* 0x0000000000017941 */ /* 0x000fea0003800000 */
.L_x_47:
        /* <DEDUP_REMOVED lines=12> */
.L_x_50:
[----:B------:R-:W-:Y:S05]  /*a6c0*/  BSYNC B1 ;  /* 0x0000000000017941 */ /* 0x000fea0003800000 */
.L_x_49:
        /* <DEDUP_REMOVED lines=12> */
.L_x_52:
[----:B------:R-:W-:Y:S05]  /*a790*/  BSYNC B1 ;  /* 0x0000000000017941 */ /* 0x000fea0003800000 */
.L_x_51:
        /* <DEDUP_REMOVED lines=12> */
.L_x_54:
[----:B------:R-:W-:Y:S05]  /*a860*/  BSYNC B1 ;  /* 0x0000000000017941 */ /* 0x000fea0003800000 */
.L_x_53:
        /* <DEDUP_REMOVED lines=12> */
.L_x_56:
[----:B------:R-:W-:Y:S05]  /*a930*/  BSYNC B1 ;  /* 0x0000000000017941 */ /* 0x000fea0003800000 */
.L_x_55:
        /* <DEDUP_REMOVED lines=12> */
.L_x_58:
[----:B------:R-:W-:Y:S05]  /*aa00*/  BSYNC B1 ;  /* 0x0000000000017941 */ /* 0x000fea0003800000 */
.L_x_57:
        /* <DEDUP_REMOVED lines=12> */
.L_x_60:
[----:B------:R-:W-:Y:S05]  /*aad0*/  BSYNC B1 ;  /* 0x0000000000017941 */ /* 0x000fea0003800000 */
.L_x_59:
        /* <DEDUP_REMOVED lines=12> */
.L_x_62:
[----:B------:R-:W-:Y:S05]  /*aba0*/  BSYNC B1 ;  /* 0x0000000000017941 */ /* 0x000fea0003800000 */
.L_x_61:
        /* <DEDUP_REMOVED lines=12> */
.L_x_64:
[----:B------:R-:W-:Y:S05]  /*ac70*/  BSYNC B1 ;  /* 0x0000000000017941 */ /* 0x000fea0003800000 */
.L_x_63:
        /* <DEDUP_REMOVED lines=12> */
.L_x_66:
[----:B------:R-:W-:Y:S05]  /*ad40*/  BSYNC B1 ;  /* 0x0000000000017941 */ /* 0x000fea0003800000 */
.L_x_65:
        /* <DEDUP_REMOVED lines=12> */
.L_x_68:
[----:B------:R-:W-:Y:S05]  /*ae10*/  BSYNC B1 ;  /* 0x0000000000017941 */ /* 0x000fea0003800000 */
.L_x_67:
[----:B-----5:R-:W-:Y:S01]  /*ae20*/  LOP3.LUT R36, R36, 0xff, RZ, 0xc0, !PT ;  /* 0x000000ff24247812 */ /* 0x020fe200078ec0ff */
[----:B------:R-:W-:Y:S01]  /*ae30*/  BSSY B1, `(.L_x_69) ;  /* 0x0000013000017945 */ /* 0x000fe20003800000 */
[----:B-1----:R-:W-:Y:S02]  /*ae40*/  IADD3 R45, P0, R38, 0x80, RZ ;  /* 0x00000080262d7810 */ /* 0x002fe40007f1e0ff */
[----:B------:R-:W-:Y:S02]  /*ae50*/  F2FP.F16.E4M3.UNPACK_B R36, R36 ;  /* 0x00000024ff24723e */ /* 0x000fe400020006ff */
[----:B------:R-:W-:Y:S01]  /*ae60*/  ISETP.GE.AND P1, PT, R43, 0x81, PT ;  /* 0x000000812b00780c */ /* 0x000fe20003f26270 */
[----:B----4-:R-:W-:Y:S02]  /*ae70*/  IMAD.X R37, RZ, RZ, R39, P0 ;  /* 0x000000ffff257224 */ /* 0x010fe400000e0627 */
        /* <DEDUP_REMOVED lines=9> */
[--C-:B------:R-:W-:Y:S02]  /*af10*/  IADD3.X R37, R37, UR15, R45.reuse, P6, !PT ;  /* 0x0000000f25257c10 */ /* 0x100fe4000b7fe42d */
[----:B------:R-:W-:Y:S01]  /*af20*/  PRMT R45, RZ, 0x7610, R45 ;  /* 0x00007610ff2d7816 */ /* 0x000fe2000000002d */
[----:B------:R1:W-:Y:S01]  /*af30*/  @!P5 STG.E.U8 desc[UR42][R26.64+0x19], R47 ;  /* 0x0000192f1a00d986 */ /* 0x0003e2000c10112a */
[----:B------:R-:W-:Y:S05]  /*af40*/  @P0 BRA `(.L_x_70) ;  /* 0x0000000000040947 */ /* 0x000fea0003800000 */
[----:B------:R4:W5:Y:S02]  /*af50*/  LDG.E.U8 R45, desc[UR42][R36.64] ;  /* 0x0000002a242d7981 */ /* 0x000964000c1e1100 */
.L_x_70:
[----:B------:R-:W-:Y:S05]  /*af60*/  BSYNC B1 ;  /* 0x0000000000017941 */ /* 0x000fea0003800000 */
.L_x_69:
[----:B-----5:R-:W-:Y:S01]  /*af70*/  LOP3.LUT R45, R45, 0xff, RZ, 0xc0, !PT ;  /* 0x000000ff2d2d7812 */ /* 0x020fe200078ec0ff */
[----:B------:R-:W-:Y:S01]  /*af80*/  BSSY B1, `(.L_x_71) ;  /* 0x000000b000017945 */ /* 0x000fe20003800000 */
[----:B------:R-:W-:Y:S02]  /*af90*/  ISETP.LT.OR P5, PT, R44, 0x2, !P1 ;  /* 0x000000022c00780c */ /* 0x000fe40004fa1670 */
[----:B------:R-:W-:-:S05]  /*afa0*/  F2FP.F16.E4M3.UNPACK_B R45, R45 ;  /* 0x0000002dff2d723e */ /* 0x000fca00020006ff */
[----:B------:R-:W-:-:S05]  /*afb0*/  HADD2.F32 R45, -RZ, R45.H0_H0 ;  /* 0x2000002dff2d7230 */ /* 0x000fca0000004100 */
[----:B------:R-:W-:-:S04]  /*afc0*/  FMUL R45, R45, UR8 ;  /* 0x000000082d2d7c20 */ /* 0x000fc80008400000 */
[----:B------:R-:W-:-:S05]  /*afd0*/  FFMA R45, R212, UR7, R45 ;  /* 0x00000007d42d7c23 */ /* 0x000fca000800002d */
[----:B-1----:R-:W-:Y:S02]  /*afe0*/  F2FP.SATFINITE.E4M3.F32.PACK_AB_MERGE_C R47, RZ, R45, RZ ;  /* 0x0000002dff2f723e */ /* 0x002fe400048070ff */
[----:B------:R-:W-:-:S03]  /*aff0*/  PRMT R45, RZ, 0x7610, R45 ;  /* 0x00007610ff2d7816 */ /* 0x000fc6000000002d */
[----:B------:R1:W-:Y:S01]  /*b000*/  @!P0 STG.E.U8 desc[UR42][R28.64], R47 ;  /* 0x0000002f1c008986 */ /* 0x0003e2000c10112a */
[----:B------:R-:W-:Y:S05]  /*b010*/  @P5 BRA `(.L_x_72) ;  /* 0x0000000000045947 */ /* 0x000fea0003800000 */
[----:B------:R0:W5:Y:S02]  /*b020*/  LDG.E.U8 R45, desc[UR42][R36.64+0x1] ;  /* 0x0000012a242d7981 */ /* 0x000164000c1e1100 */
.L_x_72:
[----:B------:R-:W-:Y:S05]  /*b030*/  BSYNC B1 ;  /* 0x0000000000017941 */ /* 0x000fea0003800000 */
.L_x_71:
[----:B-----5:R-:W-:Y:S01]  /*b040*/  LOP3.LUT R45, R45, 0xff, RZ, 0xc0, !PT ;  /* 0x000000ff2d2d7812 */ /* 0x020fe200078ec0ff */
[----:B------:R-:W-:Y:S01]  /*b050*/  BSSY B1, `(.L_x_73) ;  /* 0x0000013000017945 */ /* 0x000fe20003800000 */
[----:B-1----:R-:W-:Y:S02]  /*b060*/  IADD3 R47, P0, R38, 0x88, RZ ;  /* 0x00000088262f7810 */ /* 0x002fe40007f1e0ff */
[----:B------:R-:W-:-:S03]  /*b070*/  F2FP.F16.E4M3.UNPACK_B R45, R45 ;  /* 0x0000002dff2d723e */ /* 0x000fc600020006ff */
[----:B------:R-:W-:Y:S01]  /*b080*/  IMAD.X R39, RZ, RZ, R39, P0 ;  /* 0x000000ffff277224 */ /* 0x000fe200000e0627 */
[----:B------:R-:W-:Y:S01]  /*b090*/  ISETP.GE.AND P0, PT, R43, 0x89, PT ;  /* 0x000000892b00780c */ /* 0x000fe20003f06270 */
[----:B------:R-:W-:Y:S02]  /*b0a0*/  HADD2.F32 R45, -RZ, R45.H0_H0 ;  /* 0x2000002dff2d7230 */ /* 0x000fe40000004100 */
[----:B------:R-:W-:Y:S02]  /*b0b0*/  IMAD R46, R39, UR12, RZ ;  /* 0x0000000c272e7c24 */ /* 0x000fe4000f8e02ff */
[----:B------:R-:W-:-:S04]  /*b0c0*/  IMAD.WIDE.U32 R40, R47, UR12, R40 ;  /* 0x0000000c2f287c25 */ /* 0x000fc8000f8e0028 */
[----:B------:R-:W-:Y:S01]  /*b0d0*/  FMUL R38, R45, UR8 ;  /* 0x000000082d267c20 */ /* 0x000fe20008400000 */
[----:B------:R-:W-:-:S03]  /*b0e0*/  IMAD R47, R47, UR13, R46 ;  /* 0x0000000d2f2f7c24 */ /* 0x000fc6000f8e022e */
[----:B------:R-:W-:-:S05]  /*b0f0*/  FFMA R38, R211, UR7, R38 ;  /* 0x00000007d3267c23 */ /* 0x000fca0008000026 */
[----:B------:R-:W-:Y:S02]  /*b100*/  F2FP.SATFINITE.E4M3.F32.PACK_AB_MERGE_C R45, RZ, R38, RZ ;  /* 0x00000026ff2d723e */ /* 0x000fe400048070ff */
[----:B------:R-:W-:Y:S02]  /*b110*/  IADD3 R38, P6, R40, UR14, RZ ;  /* 0x0000000e28267c10 */ /* 0x000fe4000ffde0ff */
[----:B------:R-:W-:Y:S01]  /*b120*/  PRMT R40, RZ, 0x7610, R40 ;  /* 0x00007610ff287816 */ /* 0x000fe20000000028 */
[----:B------:R1:W-:Y:S01]  /*b130*/  @!P5 STG.E.U8 desc[UR42][R28.64+0x1], R45 ;  /* 0x0000012d1c00d986 */ /* 0x0003e2000c10112a */
[----:B------:R-:W-:Y:S02]  /*b140*/  ISETP.LT.OR P5, PT, R44, 0x1, !P0 ;  /* 0x000000012c00780c */ /* 0x000fe400047a1670 */
[----:B------:R-:W-:-:S11]  /*b150*/  IADD3.X R39, R41, UR15, R47, P6, !PT ;  /* 0x0000000f29277c10 */ /* 0x000fd6000b7fe42f */
[----:B-1----:R-:W-:Y:S05]  /*b160*/  @P5 BRA `(.L_x_74) ;  /* 0x0000000000045947 */ /* 0x002fea0003800000 */
[----:B------:R1:W5:Y:S02]  /*b170*/  LDG.E.U8 R40, desc[UR42][R38.64] ;  /* 0x0000002a26287981 */ /* 0x000364000c1e1100 */
.L_x_74:
[----:B------:R-:W-:Y:S05]  /*b180*/  BSYNC B1 ;  /* 0x0000000000017941 */ /* 0x000fea0003800000 */
.L_x_73:
        /* <DEDUP_REMOVED lines=12> */
.L_x_76:
[----:B------:R-:W-:Y:S05]  /*b250*/  BSYNC B1 ;  /* 0x0000000000017941 */ /* 0x000fea0003800000 */
.L_x_75:
[----:B-----5:R-:W-:Y:S01]  /*b260*/  LOP3.LUT R40, R40, 0xff, RZ, 0xc0, !PT ;  /* 0x000000ff28287812 */ /* 0x020fe200078ec0ff */
[----:B------:R-:W-:Y:S01]  /*b270*/  BSSY B1, `(.L_x_77) ;  /* 0x000000b000017945 */ /* 0x000fe20003800000 */
[----:B------:R-:W-:Y:S02]  /*b280*/  ISETP.LT.OR P5, PT, R44, 0x9, !P1 ;  /* 0x000000092c00780c */ /* 0x000fe40004fa1670 */
[----:B------:R-:W-:-:S05]  /*b290*/  F2FP.F16.E4M3.UNPACK_B R40, R40 ;  /* 0x00000028ff28723e */ /* 0x000fca00020006ff */
[----:B------:R-:W-:-:S05]  /*b2a0*/  HADD2.F32 R40, -RZ, R40.H0_H0 ;  /* 0x20000028ff287230 */ /* 0x000fca0000004100 */
[----:B------:R-:W-:-:S04]  /*b2b0*/  FMUL R40, R40, UR8 ;  /* 0x0000000828287c20 */ /* 0x000fc80008400000 */
[----:B------:R-:W-:-:S05]  /*b2c0*/  FFMA R40, R209, UR7, R40 ;  /* 0x00000007d1287c23 */ /* 0x000fca0008000028 */
[----:B0-----:R-:W-:Y:S02]  /*b2d0*/  F2FP.SATFINITE.E4M3.F32.PACK_AB_MERGE_C R41, RZ, R40, RZ ;  /* 0x00000028ff29723e */ /* 0x001fe400048070ff */
[----:B------:R-:W-:-:S03]  /*b2e0*/  PRMT R40, RZ, 0x7610, R40 ;  /* 0x00007610ff287816 */ /* 0x000fc60000000028 */
[----:B------:R0:W-:Y:S01]  /*b2f0*/  @!P6 STG.E.U8 desc[UR42][R30.64+0x1], R41 ;  /* 0x000001291e00e986 */ /* 0x0001e2000c10112a */
[----:B------:R-:W-:Y:S05]  /*b300*/  @P5 BRA `(.L_x_78) ;  /* 0x0000000000045947 */ /* 0x000fea0003800000 */
[----:B------:R0:W5:Y:S02]  /*b310*/  LDG.E.U8 R40, desc[UR42][R36.64+0x8] ;  /* 0x0000082a24287981 */ /* 0x000164000c1e1100 */
.L_x_78:
[----:B------:R-:W-:Y:S05]  /*b320*/  BSYNC B1 ;  /* 0x0000000000017941 */ /* 0x000fea0003800000 */
.L_x_77:
[----:B-----5:R-:W-:Y:S01]  /*b330*/  LOP3.LUT R40, R40, 0xff, RZ, 0xc0, !PT ;  /* 0x000000ff28287812 */ /* 0x020fe200078ec0ff */
[----:B------:R-:W-:Y:S01]  /*b340*/  BSSY B1, `(.L_x_79) ;  /* 0x000000b000017945 */ /* 0x000fe20003800000 */
[----:B------:R-:W-:Y:S02]  /*b350*/  ISETP.LT.OR P6, PT, R44, 0xa, !P1 ;  /* 0x0000000a2c00780c */ /* 0x000fe40004fc1670 */
[----:B------:R-:W-:-:S05]  /*b360*/  F2FP.F16.E4M3.UNPACK_B R40, R40 ;  /* 0x00000028ff28723e */ /* 0x000fca00020006ff */
[----:B------:R-:W-:-:S05]  /*b370*/  HADD2.F32 R40, -RZ, R40.H0_H0 ;  /* 0x20000028ff287230 */ /* 0x000fca0000004100 */
[----:B0-----:R-:W-:Y:S01]  /*b380*/  FMUL R41, R40, UR8 ;  /* 0x0000000828297c20 */ /* 0x001fe20008400000 */
[----:B------:R-:W-:-:S03]  /*b390*/  PRMT R40, RZ, 0x7610, R40 ;  /* 0x00007610ff287816 */ /* 0x000fc60000000028 */
[----:B------:R-:W-:-:S05]  /*b3a0*/  FFMA R41, R208, UR7, R41 ;  /* 0x00000007d0297c23 */ /* 0x000fca0008000029 */
[----:B------:R-:W-:-:S05]  /*b3b0*/  F2FP.SATFINITE.E4M3.F32.PACK_AB_MERGE_C R41, RZ, R41, RZ ;  /* 0x00000029ff29723e */ /* 0x000fca00048070ff */
[----:B------:R0:W-:Y:S01]  /*b3c0*/  @!P5 STG.E.U8 desc[UR42][R28.64+0x8], R41 ;  /* 0x000008291c00d986 */ /* 0x0001e2000c10112a */
[----:B------:R-:W-:Y:S05]  /*b3d0*/  @P6 BRA `(.L_x_80) ;  /* 0x0000000000046947 */ /* 0x000fea0003800000 */
[----:B------:R0:W5:Y:S02]  /*b3e0*/  LDG.E.U8 R40, desc[UR42][R36.64+0x9] ;  /* 0x0000092a24287981 */ /* 0x000164000c1e1100 */
.L_x_80:
[----:B------:R-:W-:Y:S05]  /*b3f0*/  BSYNC B1 ;  /* 0x0000000000017941 */ /* 0x000fea0003800000 */
.L_x_79:
        /* <DEDUP_REMOVED lines=12> */
.L_x_82:
[----:B------:R-:W-:Y:S05]  /*b4c0*/  BSYNC B1 ;  /* 0x0000000000017941 */ /* 0x000fea0003800000 */
.L_x_81:
        /* <DEDUP_REMOVED lines=12> */
.L_x_84:
[----:B------:R-:W-:Y:S05]  /*b590*/  BSYNC B1 ;  /* 0x0000000000017941 */ /* 0x000fea0003800000 */
.L_x_83:
        /* <DEDUP_REMOVED lines=12> */
.L_x_86:
[----:B------:R-:W-:Y:S05]  /*b660*/  BSYNC B1 ;  /* 0x0000000000017941 */ /* 0x000fea0003800000 */
.L_x_85:
        /* <DEDUP_REMOVED lines=12> */
.L_x_88:
[----:B------:R-:W-:Y:S05]  /*b730*/  BSYNC B1 ;  /* 0x0000000000017941 */ /* 0x000fea0003800000 */
.L_x_87:
        /* <DEDUP_REMOVED lines=12> */
.L_x_90:
[----:B------:R-:W-:Y:S05]  /*b800*/  BSYNC B1 ;  /* 0x0000000000017941 */ /* 0x000fea0003800000 */
.L_x_89:
        /* <DEDUP_REMOVED lines=12> */
.L_x_92:
[----:B------:R-:W-:Y:S05]  /*b8d0*/  BSYNC B1 ;  /* 0x0000000000017941 */ /* 0x000fea0003800000 */
.L_x_91:
        /* <DEDUP_REMOVED lines=12> */
.L_x_94:
[----:B------:R-:W-:Y:S05]  /*b9a0*/  BSYNC B1 ;  /* 0x0000000000017941 */ /* 0x000fea0003800000 */
.L_x_93:
        /* <DEDUP_REMOVED lines=12> */
.L_x_96:
[----:B------:R-:W-:Y:S05]  /*ba70*/  BSYNC B1 ;  /* 0x0000000000017941 */ /* 0x000fea0003800000 */
.L_x_95:
        /* <DEDUP_REMOVED lines=12> */
.L_x_98:
[----:B------:R-:W-:Y:S05]  /*bb40*/  BSYNC B1 ;  /* 0x0000000000017941 */ /* 0x000fea0003800000 */
.L_x_97:
        /* <DEDUP_REMOVED lines=12> */
.L_x_100:
[----:B------:R-:W-:Y:S05]  /*bc10*/  BSYNC B1 ;  /* 0x0000000000017941 */ /* 0x000fea0003800000 */
.L_x_99:
        /* <DEDUP_REMOVED lines=12> */
.L_x_102:
[----:B------:R-:W-:Y:S05]  /*bce0*/  BSYNC B1 ;  /* 0x0000000000017941 */ /* 0x000fea0003800000 */
.L_x_101:
        /* <DEDUP_REMOVED lines=12> */
.L_x_104:
[----:B------:R-:W-:Y:S05]  /*bdb0*/  BSYNC B1 ;  /* 0x0000000000017941 */ /* 0x000fea0003800000 */
.L_x_103:
        /* <DEDUP_REMOVED lines=12> */
.L_x_106:
[----:B------:R-:W-:Y:S05]  /*be80*/  BSYNC B1 ;  /* 0x0000000000017941 */ /* 0x000fea0003800000 */
.L_x_105:
        /* <DEDUP_REMOVED lines=12> */
.L_x_108:
[----:B------:R-:W-:Y:S05]  /*bf50*/  BSYNC B1 ;  /* 0x0000000000017941 */ /* 0x000fea0003800000 */
.L_x_107:
        /* <DEDUP_REMOVED lines=12> */
.L_x_110:
[----:B------:R-:W-:Y:S05]  /*c020*/  BSYNC B1 ;  /* 0x0000000000017941 */ /* 0x000fea0003800000 */
.L_x_109:
        /* <DEDUP_REMOVED lines=12> */
.L_x_112:
[----:B------:R-:W-:Y:S05]  /*c0f0*/  BSYNC B1 ;  /* 0x0000000000017941 */ /* 0x000fea0003800000 */
.L_x_111:
        /* <DEDUP_REMOVED lines=12> */
.L_x_114:
[----:B------:R-:W-:Y:S05]  /*c1c0*/  BSYNC B1 ;  /* 0x0000000000017941 */ /* 0x000fea0003800000 */
.L_x_113:
        /* <DEDUP_REMOVED lines=12> */
.L_x_116:
[----:B------:R-:W-:Y:S05]  /*c290*/  BSYNC B1 ;  /* 0x0000000000017941 */ /* 0x000fea0003800000 */
.L_x_115:
        /* <DEDUP_REMOVED lines=12> */
.L_x_118:
[----:B------:R-:W-:Y:S05]  /*c360*/  BSYNC B1 ;  /* 0x0000000000017941 */ /* 0x000fea0003800000 */
.L_x_117:
        /* <DEDUP_REMOVED lines=12> */
.L_x_120:
[----:B------:R-:W-:Y:S05]  /*c430*/  BSYNC B1 ;  /* 0x0000000000017941 */ /* 0x000fea0003800000 */
.L_x_119:
        /* <DEDUP_REMOVED lines=12> */
.L_x_122:
[----:B------:R-:W-:Y:S05]  /*c500*/  BSYNC B1 ;  /* 0x0000000000017941 */ /* 0x000fea0003800000 */
.L_x_121:
        /* <DEDUP_REMOVED lines=12> */
.L_x_124:
[----:B------:R-:W-:Y:S05]  /*c5d0*/  BSYNC B1 ;  /* 0x0000000000017941 */ /* 0x000fea0003800000 */
.L_x_123:
        /* <DEDUP_REMOVED lines=12> */
.L_x_126:
[----:B------:R-:W-:Y:S05]  /*c6a0*/  BSYNC B1 ;  /* 0x0000000000017941 */ /* 0x000fea0003800000 */
.L_x_125:
        /* <DEDUP_REMOVED lines=12> */
.L_x_128:
[----:B------:R-:W-:Y:S05]  /*c770*/  BSYNC B1 ;  /* 0x0000000000017941 */ /* 0x000fea0003800000 */
.L_x_127:
[----:B-----5:R-:W-:Y:S01]  /*c780*/  LOP3.LUT R40, R40, 0xff, RZ, 0xc0, !PT ;  /* 0x000000ff28287812 */ /* 0x020fe200078ec0ff */
[----:B------:R-:W-:Y:S01]  /*c790*/  BSSY B1, `(.L_x_129) ;  /* 0x000000b000017945 */ /* 0x000fe20003800000 */
[----:B------:R-:W-:Y:S02]  /*c7a0*/  ISETP.LT.OR P5, PT, R44, 0x39, !P2 ;  /* 0x000000392c00780c */ /* 0x000fe400057a1670 */
[----:B------:R-:W-:-:S05]  /*c7b0*/  F2FP.F16.E4M3.UNPACK_B R40, R40 ;  /* 0x00000028ff28723e */ /* 0x000fca00020006ff */
[----:B------:R-:W-:-:S05]  /*c7c0*/  HADD2.F32 R40, -RZ, R40.H0_H0 ;  /* 0x20000028ff287230 */ /* 0x000fca0000004100 */
[----:B------:R-:W-:-:S04]  /*c7d0*/  FMUL R40, R40, UR8 ;  /* 0x0000000828287c20 */ /* 0x000fc80008400000 */
[----:B------:R-:W-:Y:S01]  /*c7e0*/  FFMA R40, R23, UR7, R40 ;  /* 0x0000000717287c23 */ /* 0x000fe20008000028 */
[----:B------:R-:W-:-:S04]  /*c7f0*/  PRMT R23, RZ, 0x7610, R23 ;  /* 0x00007610ff177816 */ /* 0x000fc80000000017 */
[----:B0-----:R-:W-:-:S05]  /*c800*/  F2FP.SATFINITE.E4M3.F32.PACK_AB_MERGE_C R41, RZ, R40, RZ ;  /* 0x00000028ff29723e */ /* 0x001fca00048070ff */
[----:B------:R0:W-:Y:S01]  /*c810*/  @!P6 STG.E.U8 desc[UR42][R24.64+0x39], R41 ;  /* 0x000039291800e986 */ /* 0x0001e2000c10112a */
[----:B------:R-:W-:Y:S05]  /*c820*/  @P5 BRA `(.L_x_130) ;  /* 0x0000000000045947 */ /* 0x000fea0003800000 */
[----:B------:R0:W5:Y:S02]  /*c830*/  LDG.E.U8 R23, desc[UR42][R34.64+0x38] ;  /* 0x0000382a22177981 */ /* 0x000164000c1e1100 */
.L_x_130:
[----:B------:R-:W-:Y:S05]  /*c840*/  BSYNC B1 ;  /* 0x0000000000017941 */ /* 0x000fea0003800000 */
.L_x_129:
        /* <DEDUP_REMOVED lines=8> */
[----:B------:R-:W-:-:S05]  /*c8d0*/  F2FP.SATFINITE.E4M3.F32.PACK_AB_MERGE_C R23, RZ, R23, RZ ;  /* 0x00000017ff17723e */ /* 0x000fca00048070ff */
[----:B------:R0:W-:Y:S01]  /*c8e0*/  @!P5 STG.E.U8 desc[UR42][R26.64+0x38], R23 ;  /* 0x000038171a00d986 */ /* 0x0001e2000c10112a */
[----:B------:R-:W-:Y:S05]  /*c8f0*/  @P6 BRA `(.L_x_132) ;  /* 0x0000000000046947 */ /* 0x000fea0003800000 */
[----:B------:R0:W5:Y:S02]  /*c900*/  LDG.E.U8 R22, desc[UR42][R34.64+0x39] ;  /* 0x0000392a22167981 */ /* 0x000164000c1e1100 */
.L_x_132:
[----:B------:R-:W-:Y:S05]  /*c910*/  BSYNC B1 ;  /* 0x0000000000017941 */ /* 0x000fea0003800000 */
.L_x_131:
        /* <DEDUP_REMOVED lines=12> */
.L_x_134:
[----:B------:R-:W-:Y:S05]  /*c9e0*/  BSYNC B1 ;  /* 0x0000000000017941 */ /* 0x000fea0003800000 */
.L_x_133:
        /* <DEDUP_REMOVED lines=12> */
.L_x_136:
[----:B------:R-:W-:Y:S05]  /*cab0*/  BSYNC B1 ;  /* 0x0000000000017941 */ /* 0x000fea0003800000 */
.L_x_135:
        /* <DEDUP_REMOVED lines=12> */
.L_x_138:
[----:B------:R-:W-:Y:S05]  /*cb80*/  BSYNC B1 ;  /* 0x0000000000017941 */ /* 0x000fea0003800000 */
.L_x_137:
        /* <DEDUP_REMOVED lines=12> */
.L_x_140:
[----:B------:R-:W-:Y:S05]  /*cc50*/  BSYNC B1 ;  /* 0x0000000000017941 */ /* 0x000fea0003800000 */
.L_x_139:
        /* <DEDUP_REMOVED lines=12> */
.L_x_142:
[----:B------:R-:W-:Y:S05]  /*cd20*/  BSYNC B1 ;  /* 0x0000000000017941 */ /* 0x000fea0003800000 */
.L_x_141:
        /* <DEDUP_REMOVED lines=12> */
.L_x_144:
[----:B------:R-:W-:Y:S05]  /*cdf0*/  BSYNC B1 ;  /* 0x0000000000017941 */ /* 0x000fea0003800000 */
.L_x_143:
        /* <DEDUP_REMOVED lines=12> */
.L_x_146:
[----:B------:R-:W-:Y:S05]  /*cec0*/  BSYNC B1 ;  /* 0x0000000000017941 */ /* 0x000fea0003800000 */
.L_x_145:
        /* <DEDUP_REMOVED lines=12> */
.L_x_148:
[----:B------:R-:W-:Y:S05]  /*cf90*/  BSYNC B1 ;  /* 0x0000000000017941 */ /* 0x000fea0003800000 */
.L_x_147:
        /* <DEDUP_REMOVED lines=12> */
.L_x_150:
[----:B------:R-:W-:Y:S05]  /*d060*/  BSYNC B1 ;  /* 0x0000000000017941 */ /* 0x000fea0003800000 */
.L_x_149:
        /* <DEDUP_REMOVED lines=12> */
.L_x_152:
[----:B------:R-:W-:Y:S05]  /*d130*/  BSYNC B1 ;  /* 0x0000000000017941 */ /* 0x000fea0003800000 */
.L_x_151:
        /* <DEDUP_REMOVED lines=12> */
.L_x_154:
[----:B------:R-:W-:Y:S05]  /*d200*/  BSYNC B1 ;  /* 0x0000000000017941 */ /* 0x000fea0003800000 */
.L_x_153:
        /* <DEDUP_REMOVED lines=12> */
.L_x_156:
[----:B------:R-:W-:Y:S05]  /*d2d0*/  BSYNC B1 ;  /* 0x0000000000017941 */ /* 0x000fea0003800000 */
.L_x_155:
        /* <DEDUP_REMOVED lines=12> */
.L_x_158:
[----:B------:R-:W-:Y:S05]  /*d3a0*/  BSYNC B1 ;  /* 0x0000000000017941 */ /* 0x000fea0003800000 */
.L_x_157:
        /* <DEDUP_REMOVED lines=12> */
.L_x_160:
[----:B------:R-:W-:Y:S05]  /*d470*/  BSYNC B1 ;  /* 0x0000000000017941 */ /* 0x000fea0003800000 */
.L_x_159:
        /* <DEDUP_REMOVED lines=12> */
.L_x_162:
[----:B------:R-:W-:Y:S05]  /*d540*/  BSYNC B1 ;  /* 0x0000000000017941 */ /* 0x000fea0003800000 */
.L_x_161:
        /* <DEDUP_REMOVED lines=12> */
.L_x_164:
[----:B------:R-:W-:Y:S05]  /*d610*/  BSYNC B1 ;  /* 0x0000000000017941 */ /* 0x000fea0003800000 */
.L_x_163:
        /* <DEDUP_REMOVED lines=12> */
.L_x_166:
[----:B------:R-:W-:Y:S05]  /*d6e0*/  BSYNC B1 ;  /* 0x0000000000017941 */ /* 0x000fea0003800000 */
.L_x_165:
        /* <DEDUP_REMOVED lines=12> */
.L_x_168:
[----:B------:R-:W-:Y:S05]  /*d7b0*/  BSYNC B1 ;  /* 0x0000000000017941 */ /* 0x000fea0003800000 */
.L_x_167:
        /* <DEDUP_REMOVED lines=12> */
.L_x_170:
[----:B------:R-:W-:Y:S05]  /*d880*/  BSYNC B1 ;  /* 0x0000000000017941 */ /* 0x000fea0003800000 */
.L_x_169:
        /* <DEDUP_REMOVED lines=12> */
.L_x_172:
[----:B------:R-:W-:Y:S05]  /*d950*/  BSYNC B1 ;  /* 0x0000000000017941 */ /* 0x000fea0003800000 */
.L_x_171:
[----:B-----5:R-:W-:Y:S01]  /*d960*/  LOP3.LUT R2, R2, 0xff, RZ, 0xc0, !PT ;  /* 0x000000ff02027812 */ /* 0x020fe200078ec0ff */
[----:B------:R-:W-:Y:S01]  /*d970*/  BSSY B1, `(.L_x_173) ;  /* 0x000000b000017945 */ /* 0x000fe20003800000 */
[----:B------:R-:W-:Y:S02]  /*d980*/  ISETP.LT.OR P5, PT, R44, 0x49, !P3 ;  /* 0x000000492c00780c */ /* 0x000fe40005fa1670 */
[----:B------:R-:W-:-:S05]  /*d990*/  F2FP.F16.E4M3.UNPACK_B R2, R2 ;  /* 0x00000002ff02723e */ /* 0x000fca00020006ff */
[----:B------:R-:W-:-:S05]  /*d9a0*/  HADD2.F32 R2, -RZ, R2.H0_H0 ;  /* 0x20000002ff027230 */ /* 0x000fca0000004100 */
[----:B0-----:R-:W-:-:S04]  /*d9b0*/  FMUL R3, R2, UR8 ;  /* 0x0000000802037c20 */ /* 0x001fc80008400000 */
[----:B------:R-:W-:Y:S01]  /*d9c0*/  FFMA R3, R0, UR7, R3 ;  /* 0x0000000700037c23 */ /* 0x000fe20008000003 */
[----:B------:R-:W-:-:S04]  /*d9d0*/  PRMT R0, RZ, 0x7610, R0 ;  /* 0x00007610ff007816 */ /* 0x000fc80000000000 */
[----:B------:R-:W-:-:S05]  /*d9e0*/  F2FP.SATFINITE.E4M3.F32.PACK_AB_MERGE_C R3, RZ, R3, RZ ;  /* 0x00000003ff03723e */ /* 0x000fca00048070ff */
[----:B------:R0:W-:Y:S01]  /*d9f0*/  @!P6 STG.E.U8 desc[UR42][R26.64+0x41], R3 ;  /* 0x000041031a00e986 */ /* 0x0001e2000c10112a */
[----:B------:R-:W-:Y:S05]  /*da00*/  @P5 BRA `(.L_x_174) ;  /* 0x0000000000045947 */ /* 0x000fea0003800000 */
[----:B------:R0:W5:Y:S02]  /*da10*/  LDG.E.U8 R0, desc[UR42][R32.64+0x48] ;  /* 0x0000482a20007981 */ /* 0x000164000c1e1100 */
.L_x_174:
[----:B------:R-:W-:Y:S05]  /*da20*/  BSYNC B1 ;  /* 0x0000000000017941 */ /* 0x000fea0003800000 */
.L_x_173:
[----:B------:R-:W2:Y:S01]  /*da30*/  LDL.LU R2, [R1] ;  /* 0x0000000001027983 */ /* 0x000ea20000300800 */
[----:B-----5:R-:W-:Y:S01]  /*da40*/  LOP3.LUT R0, R0, 0xff, RZ, 0xc0, !PT ;  /* 0x000000ff00007812 */ /* 0x020fe200078ec0ff */
[----:B------:R-:W-:Y:S01]  /*da50*/  BSSY B1, `(.L_x_175) ;  /* 0x000000b000017945 */ /* 0x000fe20003800000 */
[----:B------:R-:W-:Y:S02]  /*da60*/  ISETP.LT.OR P6, PT, R44, 0x4a, !P3 ;  /* 0x0000004a2c00780c */ /* 0x000fe40005fc1670 */
[----:B------:R-:W-:-:S05]  /*da70*/  F2FP.F16.E4M3.UNPACK_B R0, R0 ;  /* 0x00000000ff00723e */ /* 0x000fca00020006ff */
[----:B------:R-:W-:-:S05]  /*da80*/  HADD2.F32 R0, -RZ, R0.H0_H0 ;  /* 0x20000000ff007230 */ /* 0x000fca0000004100 */
[----:B------:R-:W-:-:S04]  /*da90*/  FMUL R0, R0, UR8 ;  /* 0x0000000800007c20 */ /* 0x000fc80008400000 */
[----:B--2---:R-:W-:-:S05]  /*daa0*/  FFMA R0, R2, UR7, R0 ;  /* 0x0000000702007c23 */ /* 0x004fca0008000000 */
[----:B0-----:R-:W-:Y:S02]  /*dab0*/  F2FP.SATFINITE.E4M3.F32.PACK_AB_MERGE_C R3, RZ, R0, RZ ;  /* 0x00000000ff03723e */ /* 0x001fe400048070ff */
[----:B------:R-:W-:-:S03]  /*dac0*/  PRMT R0, RZ, 0x7610, R0 ;  /* 0x00007610ff007816 */ /* 0x000fc60000000000 */
[----:B------:R0:W-:Y:S01]  /*dad0*/  @!P5 STG.E.U8 desc[UR42][R24.64+0x48], R3 ;  /* 0x000048031800d986 */ /* 0x0001e2000c10112a */
[----:B------:R-:W-:Y:S05]  /*dae0*/  @P6 BRA `(.L_x_176) ;  /* 0x0000000000046947 */ /* 0x000fea0003800000 */
[----:B------:R2:W5:Y:S02]  /*daf0*/  LDG.E.U8 R0, desc[UR42][R32.64+0x49] ;  /* 0x0000492a20007981 */ /* 0x000564000c1e1100 */
.L_x_176:
[----:B------:R-:W-:Y:S05]  /*db00*/  BSYNC B1 ;  /* 0x0000000000017941 */ /* 0x000fea0003800000 */
.L_x_175:
[----:B------:R-:W3:Y:S01]  /*db10*/  LDL.LU R2, [R1+0x4] ;  /* 0x0000040001027983 */ /* 0x000ee20000300800 */
[----:B-----5:R-:W-:Y:S01]  /*db20*/  LOP3.LUT R0, R0, 0xff, RZ, 0xc0, !PT ;  /* 0x000000ff00007812 */ /* 0x020fe200078ec0ff */
[----:B------:R-:W-:Y:S01]  /*db30*/  BSSY B1, `(.L_x_177) ;  /* 0x000000b000017945 */ /* 0x000fe20003800000 */
[----:B------:R-:W-:Y:S02]  /*db40*/  ISETP.LT.OR P5, PT, R44, 0x49, !P2 ;  /* 0x000000492c00780c */ /* 0x000fe400057a1670 */
[----:B------:R-:W-:-:S05]  /*db50*/  F2FP.F16.E4M3.UNPACK_B R0, R0 ;  /* 0x00000000ff00723e */ /* 0x000fca00020006ff */
[----:B------:R-:W-:-:S05]  /*db60*/  HADD2.F32 R0, -RZ, R0.H0_H0 ;  /* 0x20000000ff007230 */ /* 0x000fca0000004100 */
[----:B------:R-:W-:-:S04]  /*db70*/  FMUL R0, R0, UR8 ;  /* 0x0000000800007c20 */ /* 0x000fc80008400000 */
[----:B---3--:R-:W-:-:S05]  /*db80*/  FFMA R0, R2, UR7, R0 ;  /* 0x0000000702007c23 */ /* 0x008fca0008000000 */
[----:B0-----:R-:W-:Y:S02]  /*db90*/  F2FP.SATFINITE.E4M3.F32.PACK_AB_MERGE_C R3, RZ, R0, RZ ;  /* 0x00000000ff03723e */ /* 0x001fe400048070ff */
[----:B------:R-:W-:-:S03]  /*dba0*/  PRMT R0, RZ, 0x7610, R0 ;  /* 0x00007610ff007816 */ /* 0x000fc60000000000 */
[----:B------:R0:W-:Y:S01]  /*dbb0*/  @!P6 STG.E.U8 desc[UR42][R24.64+0x49], R3 ;  /* 0x000049031800e986 */ /* 0x0001e2000c10112a */
[----:B------:R-:W-:Y:S05]  /*dbc0*/  @P5 BRA `(.L_x_178) ;  /* 0x0000000000045947 */ /* 0x000fea0003800000 */
[----:B------:R3:W5:Y:S02]  /*dbd0*/  LDG.E.U8 R0, desc[UR42][R34.64+0x48] ;  /* 0x0000482a22007981 */ /* 0x000764000c1e1100 */
.L_x_178:
[----:B------:R-:W-:Y:S05]  /*dbe0*/  BSYNC B1 ;  /* 0x0000000000017941 */ /* 0x000fea0003800000 */
.L_x_177:
[----:B------:R-:W2:Y:S01]  /*dbf0*/  LDL.LU R2, [R1+0x8] ;  /* 0x0000080001027983 */ /* 0x000ea20000300800 */
        /* <DEDUP_REMOVED lines=12> */
.L_x_180:
[----:B------:R-:W-:Y:S05]  /*dcc0*/  BSYNC B1 ;  /* 0x0000000000017941 */ /* 0x000fea0003800000 */
.L_x_179:
        /* <DEDUP_REMOVED lines=13> */
.L_x_182:
[----:B------:R-:W-:Y:S05]  /*dda0*/  BSYNC B1 ;  /* 0x0000000000017941 */ /* 0x000fea0003800000 */
.L_x_181:
        /* <DEDUP_REMOVED lines=13> */
.L_x_184:
[----:B------:R-:W-:Y:S05]  /*de80*/  BSYNC B1 ;  /* 0x0000000000017941 */ /* 0x000fea0003800000 */
.L_x_183:
        /* <DEDUP_REMOVED lines=13> */
.L_x_186:
[----:B------:R-:W-:Y:S05]  /*df60*/  BSYNC B1 ;  /* 0x0000000000017941 */ /* 0x000fea0003800000 */
.L_x_185:
        /* <DEDUP_REMOVED lines=13> */
.L_x_188:
[----:B------:R-:W-:Y:S05]  /*e040*/  BSYNC B1 ;  /* 0x0000000000017941 */ /* 0x000fea0003800000 */
.L_x_187:
        /* <DEDUP_REMOVED lines=13> */
.L_x_190:
[----:B------:R-:W-:Y:S05]  /*e120*/  BSYNC B1 ;  /* 0x0000000000017941 */ /* 0x000fea0003800000 */
.L_x_189:
        /* <DEDUP_REMOVED lines=13> */
.L_x_192:
[----:B------:R-:W-:Y:S05]  /*e200*/  BSYNC B1 ;  /* 0x0000000000017941 */ /* 0x000fea0003800000 */
.L_x_191:
        /* <DEDUP_REMOVED lines=13> */
.L_x_194:
[----:B------:R-:W-:Y:S05]  /*e2e0*/  BSYNC B1 ;  /* 0x0000000000017941 */ /* 0x000fea0003800000 */
.L_x_193:
        /* <DEDUP_REMOVED lines=13> */
.L_x_196:
[----:B------:R-:W-:Y:S05]  /*e3c0*/  BSYNC B1 ;  /* 0x0000000000017941 */ /* 0x000fea0003800000 */
.L_x_195:
        /* <DEDUP_REMOVED lines=13> */
.L_x_198:
[----:B------:R-:W-:Y:S05]  /*e4a0*/  BSYNC B1 ;  /* 0x0000000000017941 */ /* 0x000fea0003800000 */
.L_x_197:
        /* <DEDUP_REMOVED lines=13> */
.L_x_200:
[----:B------:R-:W-:Y:S05]  /*e580*/  BSYNC B1 ;  /* 0x0000000000017941 */ /* 0x000fea0003800000 */
.L_x_199:
        /* <DEDUP_REMOVED lines=13> */
.L_x_202:
[----:B------:R-:W-:Y:S05]  /*e660*/  BSYNC B1 ;  /* 0x0000000000017941 */ /* 0x000fea0003800000 */
.L_x_201:
        /* <DEDUP_REMOVED lines=13> */
.L_x_204:
[----:B------:R-:W-:Y:S05]  /*e740*/  BSYNC B1 ;  /* 0x0000000000017941 */ /* 0x000fea0003800000 */
.L_x_203:
        /* <DEDUP_REMOVED lines=13> */
.L_x_206:
[----:B------:R-:W-:Y:S05]  /*e820*/  BSYNC B1 ;  /* 0x0000000000017941 */ /* 0x000fea0003800000 */
.L_x_205:
        /* <DEDUP_REMOVED lines=13> */
.L_x_208:
[----:B------:R-:W-:Y:S05]  /*e900*/  BSYNC B1 ;  /* 0x0000000000017941 */ /* 0x000fea0003800000 */
.L_x_207:
        /* <DEDUP_REMOVED lines=13> */
.L_x_210:
[----:B------:R-:W-:Y:S05]  /*e9e0*/  BSYNC B1 ;  /* 0x0000000000017941 */ /* 0x000fea0003800000 */
.L_x_209:
        /* <DEDUP_REMOVED lines=13> */
.L_x_212:
[----:B------:R-:W-:Y:S05]  /*eac0*/  BSYNC B1 ;  /* 0x0000000000017941 */ /* 0x000fea0003800000 */
.L_x_211:
        /* <DEDUP_REMOVED lines=13> */
.L_x_214:
[----:B------:R-:W-:Y:S05]  /*eba0*/  BSYNC B1 ;  /* 0x0000000000017941 */ /* 0x000fea0003800000 */
.L_x_213:
        /* <DEDUP_REMOVED lines=13> */
.L_x_216:
[----:B------:R-:W-:Y:S05]  /*ec80*/  BSYNC B1 ;  /* 0x0000000000017941 */ /* 0x000fea0003800000 */
.L_x_215:
        /* <DEDUP_REMOVED lines=13> */
.L_x_218:
[----:B------:R-:W-:Y:S05]  /*ed60*/  BSYNC B1 ;  /* 0x0000000000017941 */ /* 0x000fea0003800000 */
.L_x_217:
        /* <DEDUP_REMOVED lines=13> */
.L_x_220:
[----:B------:R-:W-:Y:S05]  /*ee40*/  BSYNC B1 ;  /* 0x0000000000017941 */ /* 0x000fea0003800000 */
.L_x_219:
        /* <DEDUP_REMOVED lines=13> */
.L_x_222:
[----:B------:R-:W-:Y:S05]  /*ef20*/  BSYNC B1 ;  /* 0x0000000000017941 */ /* 0x000fea0003800000 */
.L_x_221:
        /* <DEDUP_REMOVED lines=13> */
.L_x_224:
[----:B------:R-:W-:Y:S05]  /*f000*/  BSYNC B1 ;  /* 0x0000000000017941 */ /* 0x000fea0003800000 */
.L_x_223:
        /* <DEDUP_REMOVED lines=13> */
.L_x_226:
[----:B------:R-:W-:Y:S05]  /*f0e0*/  BSYNC B1 ;  /* 0x0000000000017941 */ /* 0x000fea0003800000 */
.L_x_225:
        /* <DEDUP_REMOVED lines=13> */
.L_x_228:
[----:B------:R-:W-:Y:S05]  /*f1c0*/  BSYNC B1 ;  /* 0x0000000000017941 */ /* 0x000fea0003800000 */
.L_x_227:
        /* <DEDUP_REMOVED lines=13> */
.L_x_230:
[----:B------:R-:W-:Y:S05]  /*f2a0*/  BSYNC B1 ;  /* 0x0000000000017941 */ /* 0x000fea0003800000 */
.L_x_229:
        /* <DEDUP_REMOVED lines=13> */
.L_x_232:
[----:B------:R-:W-:Y:S05]  /*f380*/  BSYNC B1 ;  /* 0x0000000000017941 */ /* 0x000fea0003800000 */
.L_x_231:
        /* <DEDUP_REMOVED lines=13> */
.L_x_234:
[----:B------:R-:W-:Y:S05]  /*f460*/  BSYNC B1 ;  /* 0x0000000000017941 */ /* 0x000fea0003800000 */
.L_x_233:
        /* <DEDUP_REMOVED lines=13> */
.L_x_236:
[----:B------:R-:W-:Y:S05]  /*f540*/  BSYNC B1 ;  /* 0x0000000000017941 */ /* 0x000fea0003800000 */
.L_x_235:
        /* <DEDUP_REMOVED lines=13> */
.L_x_238:
[----:B------:R-:W-:Y:S05]  /*f620*/  BSYNC B1 ;  /* 0x0000000000017941 */ /* 0x000fea0003800000 */
.L_x_237:
        /* <DEDUP_REMOVED lines=13> */
.L_x_240:
[----:B------:R-:W-:Y:S05]  /*f700*/  BSYNC B1 ;  /* 0x0000000000017941 */ /* 0x000fea0003800000 */
.L_x_239:
        /* <DEDUP_REMOVED lines=13> */
.L_x_242:
[----:B------:R-:W-:Y:S05]  /*f7e0*/  BSYNC B1 ;  /* 0x0000000000017941 */ /* 0x000fea0003800000 */
.L_x_241:
        /* <DEDUP_REMOVED lines=13> */
.L_x_244:
[----:B------:R-:W-:Y:S05]  /*f8c0*/  BSYNC B1 ;  /* 0x0000000000017941 */ /* 0x000fea0003800000 */
.L_x_243:
        /* <DEDUP_REMOVED lines=13> */
.L_x_246:
[----:B------:R-:W-:Y:S05]  /*f9a0*/  BSYNC B1 ;  /* 0x0000000000017941 */ /* 0x000fea0003800000 */
.L_x_245:
        /* <DEDUP_REMOVED lines=13> */
.L_x_248:
[----:B------:R-:W-:Y:S05]  /*fa80*/  BSYNC B1 ;  /* 0x0000000000017941 */ /* 0x000fea0003800000 */
.L_x_247:
        /* <DEDUP_REMOVED lines=13> */
.L_x_250:
[----:B------:R-:W-:Y:S05]  /*fb60*/  BSYNC B1 ;  /* 0x0000000000017941 */ /* 0x000fea0003800000 */
.L_x_249:
        /* <DEDUP_REMOVED lines=13> */
.L_x_252:
[----:B------:R-:W-:Y:S05]  /*fc40*/  BSYNC B1 ;  /* 0x0000000000017941 */ /* 0x000fea0003800000 */
.L_x_251:
        /* <DEDUP_REMOVED lines=13> */
.L_x_254:
[----:B------:R-:W-:Y:S05]  /*fd20*/  BSYNC B1 ;  /* 0x0000000000017941 */ /* 0x000fea0003800000 */
.L_x_253:
        /* <DEDUP_REMOVED lines=13> */
.L_x_256:
[----:B------:R-:W-:Y:S05]  /*fe00*/  BSYNC B1 ;  /* 0x0000000000017941 */ /* 0x000fea0003800000 */
.L_x_255:
        /* <DEDUP_REMOVED lines=13> */
.L_x_258:
[----:B------:R-:W-:Y:S05]  /*fee0*/  BSYNC B1 ;  /* 0x0000000000017941 */ /* 0x000fea0003800000 */
.L_x_257:
        /* <DEDUP_REMOVED lines=13> */
.L_x_260:
[----:B------:R-:W-:Y:S05]  /*ffc0*/  BSYNC B1 ;  /* 0x0000000000017941 */ /* 0x000fea0003800000 */
.L_x_259:
        /* <DEDUP_REMOVED lines=13> */
.L_x_262:
[----:B------:R-:W-:Y:S05]  /*100a0*/  BSYNC B1 ;  /* 0x0000000000017941 */ /* 0x000fea0003800000 */
.L_x_261:
        /* <DEDUP_REMOVED lines=13> */
.L_x_264:
[----:B------:R-:W-:Y:S05]  /*10180*/  BSYNC B1 ;  /* 0x0000000000017941 */ /* 0x000fea0003800000 */
.L_x_263:
        /* <DEDUP_REMOVED lines=13> */
.L_x_266:
[----:B------:R-:W-:Y:S05]  /*10260*/  BSYNC B1 ;  /* 0x0000000000017941 */ /* 0x000fea0003800000 */
.L_x_265:
        /* <DEDUP_REMOVED lines=13> */
.L_x_268:
[----:B------:R-:W-:Y:S05]  /*10340*/  BSYNC B1 ;  /* 0x0000000000017941 */ /* 0x000fea0003800000 */
.L_x_267:
        /* <DEDUP_REMOVED lines=13> */
.L_x_270:
[----:B------:R-:W-:Y:S05]  /*10420*/  BSYNC B1 ;  /* 0x0000000000017941 */ /* 0x000fea0003800000 */
.L_x_269:
        /* <DEDUP_REMOVED lines=13> */
.L_x_272:
[----:B------:R-:W-:Y:S05]  /*10500*/  BSYNC B1 ;  /* 0x0000000000017941 */ /* 0x000fea0003800000 */
.L_x_271:
        /* <DEDUP_REMOVED lines=13> */
.L_x_274:
[----:B------:R-:W-:Y:S05]  /*105e0*/  BSYNC B1 ;  /* 0x0000000000017941 */ /* 0x000fea0003800000 */
.L_x_273:
        /* <DEDUP_REMOVED lines=13> */
.L_x_276:
[----:B------:R-:W-:Y:S05]  /*106c0*/  BSYNC B1 ;  /* 0x0000000000017941 */ /* 0x000fea0003800000 */
.L_x_275:
        /* <DEDUP_REMOVED lines=13> */
.L_x_278:
[----:B------:R-:W-:Y:S05]  /*107a0*/  BSYNC B1 ;  /* 0x0000000000017941 */ /* 0x000fea0003800000 */
.L_x_277:
        /* <DEDUP_REMOVED lines=13> */
.L_x_280:
[----:B------:R-:W-:Y:S05]  /*10880*/  BSYNC B1 ;  /* 0x0000000000017941 */ /* 0x000fea0003800000 */
.L_x_279:
        /* <DEDUP_REMOVED lines=13> */
.L_x_282:
[----:B------:R-:W-:Y:S05]  /*10960*/  BSYNC B1 ;  /* 0x0000000000017941 */ /* 0x000fea0003800000 */
.L_x_281:
        /* <DEDUP_REMOVED lines=13> */
.L_x_284:
[----:B------:R-:W-:Y:S05]  /*10a40*/  BSYNC B1 ;  /* 0x0000000000017941 */ /* 0x000fea0003800000 */
.L_x_283:
        /* <DEDUP_REMOVED lines=13> */
.L_x_286:
[----:B------:R-:W-:Y:S05]  /*10b20*/  BSYNC B1 ;  /* 0x0000000000017941 */ /* 0x000fea0003800000 */
.L_x_285:
        /* <DEDUP_REMOVED lines=13> */
.L_x_288:
[----:B------:R-:W-:Y:S05]  /*10c00*/  BSYNC B1 ;  /* 0x0000000000017941 */ /* 0x000fea0003800000 */
.L_x_287:
        /* <DEDUP_REMOVED lines=13> */
.L_x_290:
[----:B------:R-:W-:Y:S05]  /*10ce0*/  BSYNC B1 ;  /* 0x0000000000017941 */ /* 0x000fea0003800000 */
.L_x_289:
        /* <DEDUP_REMOVED lines=13> */
.L_x_292:
[----:B------:R-:W-:Y:S05]  /*10dc0*/  BSYNC B1 ;  /* 0x0000000000017941 */ /* 0x000fea0003800000 */
.L_x_291:
        /* <DEDUP_REMOVED lines=13> */
.L_x_294:
[----:B------:R-:W-:Y:S05]  /*10ea0*/  BSYNC B1 ;  /* 0x0000000000017941 */ /* 0x000fea0003800000 */
.L_x_293:
        /* <DEDUP_REMOVED lines=13> */
.L_x_296:
[----:B------:R-:W-:Y:S05]  /*10f80*/  BSYNC B1 ;  /* 0x0000000000017941 */ /* 0x000fea0003800000 */
.L_x_295:
        /* <DEDUP_REMOVED lines=13> */
.L_x_298:
[----:B------:R-:W-:Y:S05]  /*11060*/  BSYNC B1 ;  /* 0x0000000000017941 */ /* 0x000fea0003800000 */
.L_x_297:
        /* <DEDUP_REMOVED lines=13> */
.L_x_300:
[----:B------:R-:W-:Y:S05]  /*11140*/  BSYNC B1 ;  /* 0x0000000000017941 */ /* 0x000fea0003800000 */
.L_x_299:
        /* <DEDUP_REMOVED lines=13> */
.L_x_302:
[----:B------:R-:W-:Y:S05]  /*11220*/  BSYNC B1 ;  /* 0x0000000000017941 */ /* 0x000fea0003800000 */
.L_x_301:
        /* <DEDUP_REMOVED lines=13> */
.L_x_304:
[----:B------:R-:W-:Y:S05]  /*11300*/  BSYNC B1 ;  /* 0x0000000000017941 */ /* 0x000fea0003800000 */
.L_x_303:
        /* <DEDUP_REMOVED lines=13> */
.L_x_306:
[----:B------:R-:W-:Y:S05]  /*113e0*/  BSYNC B1 ;  /* 0x0000000000017941 */ /* 0x000fea0003800000 */
.L_x_305:
        /* <DEDUP_REMOVED lines=13> */
.L_x_308:
[----:B------:R-:W-:Y:S05]  /*114c0*/  BSYNC B1 ;  /* 0x0000000000017941 */ /* 0x000fea0003800000 */
.L_x_307:
        /* <DEDUP_REMOVED lines=13> */
.L_x_310:
[----:B------:R-:W-:Y:S05]  /*115a0*/  BSYNC B1 ;  /* 0x0000000000017941 */ /* 0x000fea0003800000 */
.L_x_309:
        /* <DEDUP_REMOVED lines=13> */
.L_x_312:
[----:B------:R-:W-:Y:S05]  /*11680*/  BSYNC B1 ;  /* 0x0000000000017941 */ /* 0x000fea0003800000 */
.L_x_311:
        /* <DEDUP_REMOVED lines=13> */
.L_x_314:
[----:B------:R-:W-:Y:S05]  /*11760*/  BSYNC B1 ;  /* 0x0000000000017941 */ /* 0x000fea0003800000 */
.L_x_313:
        /* <DEDUP_REMOVED lines=13> */
.L_x_316:
[----:B------:R-:W-:Y:S05]  /*11840*/  BSYNC B1 ;  /* 0x0000000000017941 */ /* 0x000fea0003800000 */
.L_x_315:
        /* <DEDUP_REMOVED lines=13> */
.L_x_318:
[----:B------:R-:W-:Y:S05]  /*11920*/  BSYNC B1 ;  /* 0x0000000000017941 */ /* 0x000fea0003800000 */
.L_x_317:
        /* <DEDUP_REMOVED lines=13> */
.L_x_320:
[----:B------:R-:W-:Y:S05]  /*11a00*/  BSYNC B1 ;  /* 0x0000000000017941 */ /* 0x000fea0003800000 */
.L_x_319:
        /* <DEDUP_REMOVED lines=13> */
.L_x_322:
[----:B------:R-:W-:Y:S05]  /*11ae0*/  BSYNC B1 ;  /* 0x0000000000017941 */ /* 0x000fea0003800000 */
.L_x_321:
        /* <DEDUP_REMOVED lines=13> */
.L_x_324:
[----:B------:R-:W-:Y:S05]  /*11bc0*/  BSYNC B1 ;  /* 0x0000000000017941 */ /* 0x000fea0003800000 */
.L_x_323:
        /* <DEDUP_REMOVED lines=13> */
.L_x_326:
[----:B------:R-:W-:Y:S05]  /*11ca0*/  BSYNC B1 ;  /* 0x0000000000017941 */ /* 0x000fea0003800000 */
.L_x_325:
        /* <DEDUP_REMOVED lines=13> */
.L_x_328:
[----:B------:R-:W-:Y:S05]  /*11d80*/  BSYNC B1 ;  /* 0x0000000000017941 */ /* 0x000fea0003800000 */
.L_x_327:
        /* <DEDUP_REMOVED lines=13> */
.L_x_330:
[----:B------:R-:W-:Y:S05]  /*11e60*/  BSYNC B1 ;  /* 0x0000000000017941 */ /* 0x000fea0003800000 */
.L_x_329:
        /* <DEDUP_REMOVED lines=13> */
.L_x_332:
[----:B------:R-:W-:Y:S05]  /*11f40*/  BSYNC B1 ;  /* 0x0000000000017941 */ /* 0x000fea0003800000 */
.L_x_331:
        /* <DEDUP_REMOVED lines=13> */
.L_x_334:
[----:B------:R-:W-:Y:S05]  /*12020*/  BSYNC B1 ;  /* 0x0000000000017941 */ /* 0x000fea0003800000 */
.L_x_333:
        /* <DEDUP_REMOVED lines=13> */
.L_x_336:
[----:B------:R-:W-:Y:S05]  /*12100*/  BSYNC B1 ;  /* 0x0000000000017941 */ /* 0x000fea0003800000 */
.L_x_335:
        /* <DEDUP_REMOVED lines=13> */
.L_x_338:
[----:B------:R-:W-:Y:S05]  /*121e0*/  BSYNC B1 ;  /* 0x0000000000017941 */ /* 0x000fea0003800000 */
.L_x_337:
        /* <DEDUP_REMOVED lines=13> */
.L_x_340:
[----:B------:R-:W-:Y:S05]  /*122c0*/  BSYNC B1 ;  /* 0x0000000000017941 */ /* 0x000fea0003800000 */
.L_x_339:
        /* <DEDUP_REMOVED lines=13> */
.L_x_342:
[----:B------:R-:W-:Y:S05]  /*123a0*/  BSYNC B1 ;  /* 0x0000000000017941 */ /* 0x000fea0003800000 */
.L_x_341:
        /* <DEDUP_REMOVED lines=13> */
.L_x_344:
[----:B------:R-:W-:Y:S05]  /*12480*/  BSYNC B1 ;  /* 0x0000000000017941 */ /* 0x000fea0003800000 */
.L_x_343:
        /* <DEDUP_REMOVED lines=13> */
.L_x_346:
[----:B------:R-:W-:Y:S05]  /*12560*/  BSYNC B1 ;  /* 0x0000000000017941 */ /* 0x000fea0003800000 */
.L_x_345:
        /* <DEDUP_REMOVED lines=13> */
.L_x_348:
[----:B------:R-:W-:Y:S05]  /*12640*/  BSYNC B1 ;  /* 0x0000000000017941 */ /* 0x000fea0003800000 */
.L_x_347:
        /* <DEDUP_REMOVED lines=13> */
.L_x_350:
[----:B------:R-:W-:Y:S05]  /*12720*/  BSYNC B1 ;  /* 0x0000000000017941 */ /* 0x000fea0003800000 */
.L_x_349:
        /* <DEDUP_REMOVED lines=13> */
.L_x_352:
[----:B------:R-:W-:Y:S05]  /*12800*/  BSYNC B1 ;  /* 0x0000000000017941 */ /* 0x000fea0003800000 */
.L_x_351:
        /* <DEDUP_REMOVED lines=13> */
.L_x_354:
[----:B------:R-:W-:Y:S05]  /*128e0*/  BSYNC B1 ;  /* 0x0000000000017941 */ /* 0x000fea0003800000 */
.L_x_353:
        /* <DEDUP_REMOVED lines=13> */
.L_x_356:
[----:B------:R-:W-:Y:S05]  /*129c0*/  BSYNC B1 ;  /* 0x0000000000017941 */ /* 0x000fea0003800000 */
.L_x_355:
[----:B------:R-:W-:Y:S05]  /*129d0*/  @P0 BRA `(.L_x_357) ;  /* 0x0000002c00a40947 */ /* 0x000fea0003800000 */
[----:B------:R-:W2:Y:S01]  /*129e0*/  LDL.LU R2, [R1+0x16c] ;  /* 0x00016c0001027983 */ /* 0x000ea20000300800 */
[----:B-----5:R-:W-:-:S04]  /*129f0*/  LOP3.LUT R0, R0, 0xff, RZ, 0xc0, !PT ;  /* 0x000000ff00007812 */ /* 0x020fc800078ec0ff */
[----:B------:R-:W-:-:S05]  /*12a00*/  F2FP.F16.E4M3.UNPACK_B R0, R0 ;  /* 0x00000000ff00723e */ /* 0x000fca00020006ff */
[----:B------:R-:W-:-:S05]  /*12a10*/  HADD2.F32 R0, -RZ, R0.H0_H0 ;  /* 0x20000000ff007230 */ /* 0x000fca0000004100 */
[----:B------:R-:W-:-:S04]  /*12a20*/  FMUL R0, R0, UR8 ;  /* 0x0000000800007c20 */ /* 0x000fc80008400000 */
[----:B--2---:R-:W-:-:S05]  /*12a30*/  FFMA R0, R2, UR7, R0 ;  /* 0x0000000702007c23 */ /* 0x004fca0008000000 */
[----:B0-----:R-:W-:-:S05]  /*12a40*/  F2FP.SATFINITE.E4M3.F32.PACK_AB_MERGE_C R3, RZ, R0, RZ ;  /* 0x00000000ff03723e */ /* 0x001fca00048070ff */
[----:B------:R0:W-:Y:S01]  /*12a50*/  STG.E.U8 desc[UR42][R30.64+0x99], R3 ;  /* 0x000099031e007986 */ /* 0x0001e2000c10112a */
[----:B------:R-:W-:Y:S05]  /*12a60*/  BRA `(.L_x_357) ;  /* 0x0000002c00807947 */ /* 0x000fea0003800000 */
.L_x_36:
[----:B------:R-:W-:Y:S01]  /*12a70*/  ISETP.GE.AND P3, PT, R43, 0x1, PT ;  /* 0x000000012b00780c */ /* 0x000fe20003f66270 */
[----:B------:R-:W-:Y:S01]  /*12a80*/  FMUL R228, R228, UR7 ;  /* 0x00000007e4e47c20 */ /* 0x000fe20008400000 */
[----:B------:R-:W-:Y:S01]  /*12a90*/  FMUL R227, R227, UR7 ;  /* 0x00000007e3e37c20 */ /* 0x000fe20008400000 */
[----:B------:R-:W-:Y:S01]  /*12aa0*/  ISETP.GE.AND P2, PT, R43, 0x9, PT ;  /* 0x000000092b00780c */ /* 0x000fe20003f46270 */
[----:B------:R-:W-:Y:S01]  /*12ab0*/  FMUL R226, R226, UR7 ;  /* 0x00000007e2e27c20 */ /* 0x000fe20008400000 */
[C---:B------:R-:W-:Y:S01]  /*12ac0*/  ISETP.LT.OR P0, PT, R44.reuse, 0x1, !P3 ;  /* 0x000000012c00780c */ /* 0x040fe20005f01670 */
[----:B------:R-:W-:Y:S01]  /*12ad0*/  FMUL R225, R225, UR7 ;  /* 0x00000007e1e17c20 */ /* 0x000fe20008400000 */
[----:B------:R-:W-:Y:S01]  /*12ae0*/  ISETP.LT.OR P6, PT, R44, 0x2, !P3 ;  /* 0x000000022c00780c */ /* 0x000fe20005fc1670 */
[----:B------:R-:W-:Y:S01]  /*12af0*/  FMUL R224, R224, UR7 ;  /* 0x00000007e0e07c20 */ /* 0x000fe20008400000 */
[----:B------:R-:W-:Y:S02]  /*12b00*/  F2FP.SATFINITE.E4M3.F32.PACK_AB_MERGE_C R33, RZ, R228, RZ ;  /* 0x000000e4ff21723e */ /* 0x000fe400048070ff */
[----:B------:R-:W-:-:S02]  /*12b10*/  ISETP.LT.OR P1, PT, R44, 0x2, !P2 ;  /* 0x000000022c00780c */ /* 0x000fc40005721670 */
[----:B------:R-:W-:Y:S02]  /*12b20*/  F2FP.SATFINITE.E4M3.F32.PACK_AB_MERGE_C R227, RZ, R227, RZ ;  /* 0x000000e3ffe3723e */ /* 0x000fe400048070ff */
[----:B------:R-:W-:-:S03]  /*12b30*/  ISETP.LT.OR P5, PT, R44, 0x9, !P3 ;  /* 0x000000092c00780c */ /* 0x000fc60005fa1670 */
[----:B------:R0:W-:Y:S01]  /*12b40*/  @!P0 STG.E.U8 desc[UR42][R24.64], R33 ;  /* 0x0000002118008986 */ /* 0x0001e2000c10112a */
[----:B------:R-:W-:-:S03]  /*12b50*/  ISETP.LT.OR P0, PT, R44, 0x1, !P2 ;  /* 0x000000012c00780c */ /* 0x000fc60005701670 */
[----:B------:R-:W-:Y:S01]  /*12b60*/  @!P6 STG.E.U8 desc[UR42][R24.64+0x1], R227 ;  /* 0x000001e31800e986 */ /* 0x000fe2000c10112a */
[----:B------:R-:W-:Y:S02]  /*12b70*/  ISETP.LT.OR P6, PT, R44, 0xa, !P3 ;  /* 0x0000000a2c00780c */ /* 0x000fe40005fc1670 */
[----:B------:R-:W-:Y:S02]  /*12b80*/  F2FP.SATFINITE.E4M3.F32.PACK_AB_MERGE_C R35, RZ, R226, RZ ;  /* 0x000000e2ff23723e */ /* 0x000fe400048070ff */
[----:B------:R-:W-:Y:S01]  /*12b90*/  F2FP.SATFINITE.E4M3.F32.PACK_AB_MERGE_C R225, RZ, R225, RZ ;  /* 0x000000e1ffe1723e */ /* 0x000fe200048070ff */
[----:B------:R-:W-:Y:S01]  /*12ba0*/  FMUL R223, R223, UR7 ;  /* 0x00000007dfdf7c20 */ /* 0x000fe20008400000 */
[----:B0-----:R-:W-:-:S03]  /*12bb0*/  F2FP.SATFINITE.E4M3.F32.PACK_AB_MERGE_C R33, RZ, R224, RZ ;  /* 0x000000e0ff21723e */ /* 0x001fc600048070ff */
[----:B------:R0:W-:Y:S01]  /*12bc0*/  @!P0 STG.E.U8 desc[UR42][R26.64], R35 ;  /* 0x000000231a008986 */ /* 0x0001e2000c10112a */
[----:B------:R-:W-:-:S03]  /*12bd0*/  ISETP.LT.OR P0, PT, R44, 0x9, !P2 ;  /* 0x000000092c00780c */ /* 0x000fc60005701670 */
[----:B------:R-:W-:Y:S01]  /*12be0*/  @!P1 STG.E.U8 desc[UR42][R26.64+0x1], R225 ;  /* 0x000001e11a009986 */ /* 0x000fe2000c10112a */
[C---:B------:R-:W-:Y:S02]  /*12bf0*/  ISETP.LT.OR P1, PT, R44.reuse, 0xa, !P2 ;  /* 0x0000000a2c00780c */ /* 0x040fe40005721670 */
[----:B------:R-:W-:Y:S01]  /*12c00*/  F2FP.SATFINITE.E4M3.F32.PACK_AB_MERGE_C R223, RZ, R223, RZ ;  /* 0x000000dfffdf723e */ /* 0x000fe200048070ff */
[----:B------:R1:W-:Y:S01]  /*12c10*/  @!P5 STG.E.U8 desc[UR42][R24.64+0x8], R33 ;  /* 0x000008211800d986 */ /* 0x0003e2000c10112a */
[----:B------:R-:W-:Y:S01]  /*12c20*/  ISETP.LT.OR P5, PT, R44, 0x11, !P3 ;  /* 0x000000112c00780c */ /* 0x000fe20005fa1670 */
[----:B------:R-:W-:Y:S01]  /*12c30*/  FMUL R222, R222, UR7 ;  /* 0x00000007dede7c20 */ /* 0x000fe20008400000 */
[----:B------:R-:W-:Y:S01]  /*12c40*/  FMUL R221, R221, UR7 ;  /* 0x00000007dddd7c20 */ /* 0x000fe20008400000 */
[----:B------:R-:W-:Y:S01]  /*12c50*/  FMUL R220, R220, UR7 ;  /* 0x00000007dcdc7c20 */ /* 0x000fe20008400000 */
[----:B------:R-:W-:Y:S01]  /*12c60*/  @!P6 STG.E.U8 desc[UR42][R24.64+0x9], R223 ;  /* 0x000009df1800e986 */ /* 0x000fe2000c10112a */
[----:B------:R-:W-:-:S02]  /*12c70*/  ISETP.LT.OR P6, PT, R44, 0x12, !P3 ;  /* 0x000000122c00780c */ /* 0x000fc40005fc1670 */
[----:B0-----:R-:W-:Y:S01]  /*12c80*/  F2FP.SATFINITE.E4M3.F32.PACK_AB_MERGE_C R35, RZ, R222, RZ ;  /* 0x000000deff23723e */ /* 0x001fe200048070ff */
[----:B------:R-:W-:Y:S01]  /*12c90*/  FMUL R219, R219, UR7 ;  /* 0x00000007dbdb7c20 */ /* 0x000fe20008400000 */
[----:B------:R-:W-:Y:S01]  /*12ca0*/  F2FP.SATFINITE.E4M3.F32.PACK_AB_MERGE_C R221, RZ, R221, RZ ;  /* 0x000000ddffdd723e */ /* 0x000fe200048070ff */
[----:B------:R-:W-:Y:S01]  /*12cb0*/  FMUL R217, R217, UR7 ;  /* 0x00000007d9d97c20 */ /* 0x000fe20008400000 */
[----:B-1----:R-:W-:Y:S01]  /*12cc0*/  F2FP.SATFINITE.E4M3.F32.PACK_AB_MERGE_C R33, RZ, R220, RZ ;  /* 0x000000dcff21723e */ /* 0x002fe200048070ff */
[----:B------:R0:W-:Y:S01]  /*12cd0*/  @!P0 STG.E.U8 desc[UR42][R26.64+0x8], R35 ;  /* 0x000008231a008986 */ /* 0x0001e2000c10112a */
[----:B------:R-:W-:-:S03]  /*12ce0*/  F2FP.SATFINITE.E4M3.F32.PACK_AB_MERGE_C R219, RZ, R219, RZ ;  /* 0x000000dbffdb723e */ /* 0x000fc600048070ff */
[----:B------:R-:W-:Y:S01]  /*12cf0*/  @!P1 STG.E.U8 desc[UR42][R26.64+0x9], R221 ;  /* 0x000009dd1a009986 */ /* 0x000fe2000c10112a */
[----:B------:R-:W-:-:S03]  /*12d00*/  ISETP.LT.OR P1, PT, R44, 0x11, !P2 ;  /* 0x000000112c00780c */ /* 0x000fc60005721670 */
[----:B------:R1:W-:Y:S01]  /*12d10*/  @!P5 STG.E.U8 desc[UR42][R24.64+0x10], R33 ;  /* 0x000010211800d986 */ /* 0x0003e2000c10112a */
[C---:B------:R-:W-:Y:S02]  /*12d20*/  ISETP.LT.OR P5, PT, R44.reuse, 0x12, !P2 ;  /* 0x000000122c00780c */ /* 0x040fe400057a1670 */
[----:B------:R-:W-:Y:S01]  /*12d30*/  ISETP.LT.OR P0, PT, R44, 0x19, !P3 ;  /* 0x000000192c00780c */ /* 0x000fe20005f01670 */
[----:B------:R-:W-:Y:S01]  /*12d40*/  FMUL R218, R218, UR7 ;  /* 0x00000007dada7c20 */ /* 0x000fe20008400000 */
[----:B------:R-:W-:Y:S01]  /*12d50*/  @!P6 STG.E.U8 desc[UR42][R24.64+0x11], R219 ;  /* 0x000011db1800e986 */ /* 0x000fe2000c10112a */
[----:B------:R-:W-:Y:S01]  /*12d60*/  FMUL R216, R216, UR7 ;  /* 0x00000007d8d87c20 */ /* 0x000fe20008400000 */
[----:B------:R-:W-:Y:S01]  /*12d70*/  ISETP.LT.OR P6, PT, R44, 0x1a, !P3 ;  /* 0x0000001a2c00780c */ /* 0x000fe20005fc1670 */
[----:B------:R-:W-:Y:S01]  /*12d80*/  FMUL R215, R215, UR7 ;  /* 0x00000007d7d77c20 */ /* 0x000fe20008400000 */
[----:B------:R-:W-:Y:S01]  /*12d90*/  F2FP.SATFINITE.E4M3.F32.PACK_AB_MERGE_C R217, RZ, R217, RZ ;  /* 0x000000d9ffd9723e */ /* 0x000fe200048070ff */
[----:B------:R-:W-:Y:S01]  /*12da0*/  FMUL R214, R214, UR7 ;  /* 0x00000007d6d67c20 */ /* 0x000fe20008400000 */
[----:B0-----:R-:W-:Y:S01]  /*12db0*/  F2FP.SATFINITE.E4M3.F32.PACK_AB_MERGE_C R35, RZ, R218, RZ ;  /* 0x000000daff23723e */ /* 0x001fe200048070ff */
[----:B------:R-:W-:Y:S01]  /*12dc0*/  FMUL R213, R213, UR7 ;  /* 0x00000007d5d57c20 */ /* 0x000fe20008400000 */
[----:B-1----:R-:W-:Y:S01]  /*12dd0*/  F2FP.SATFINITE.E4M3.F32.PACK_AB_MERGE_C R33, RZ, R216, RZ ;  /* 0x000000d8ff21723e */ /* 0x002fe200048070ff */
[----:B------:R-:W-:Y:S01]  /*12de0*/  @!P5 STG.E.U8 desc[UR42][R26.64+0x11], R217 ;  /* 0x000011d91a00d986 */ /* 0x000fe2000c10112a */
[----:B------:R-:W-:-:S02]  /*12df0*/  F2FP.SATFINITE.E4M3.F32.PACK_AB_MERGE_C R215, RZ, R215, RZ ;  /* 0x000000d7ffd7723e */ /* 0x000fc400048070ff */
[----:B------:R-:W-:Y:S01]  /*12e00*/  ISETP.LT.OR P5, PT, R44, 0x19, !P2 ;  /* 0x000000192c00780c */ /* 0x000fe200057a1670 */
[----:B------:R0:W-:Y:S01]  /*12e10*/  @!P1 STG.E.U8 desc[UR42][R26.64+0x10], R35 ;  /* 0x000010231a009986 */ /* 0x0001e2000c10112a */
[----:B------:R-:W-:-:S03]  /*12e20*/  ISETP.GE.AND P1, PT, R43, 0x81, PT ;  /* 0x000000812b00780c */ /* 0x000fc60003f26270 */
[----:B------:R1:W-:Y:S01]  /*12e30*/  @!P0 STG.E.U8 desc[UR42][R24.64+0x18], R33 ;  /* 0x0000182118008986 */ /* 0x0003e2000c10112a */
[----:B------:R-:W-:-:S03]  /*12e40*/  ISETP.LT.OR P0, PT, R44, 0x1a, !P2 ;  /* 0x0000001a2c00780c */ /* 0x000fc60005701670 */
[----:B------:R-:W-:Y:S01]  /*12e50*/  @!P6 STG.E.U8 desc[UR42][R24.64+0x19], R215 ;  /* 0x000019d71800e986 */ /* 0x000fe2000c10112a */
[----:B------:R-:W-:Y:S01]  /*12e60*/  ISETP.LT.OR P6, PT, R44, 0x1, !P1 ;  /* 0x000000012c00780c */ /* 0x000fe20004fc1670 */
[----:B------:R-:W-:Y:S01]  /*12e70*/  FMUL R212, R212, UR7 ;  /* 0x00000007d4d47c20 */ /* 0x000fe20008400000 */
[----:B0-----:R-:W-:Y:S01]  /*12e80*/  F2FP.SATFINITE.E4M3.F32.PACK_AB_MERGE_C R35, RZ, R214, RZ ;  /* 0x000000d6ff23723e */ /* 0x001fe200048070ff */
[----:B------:R-:W-:Y:S01]  /*12e90*/  FMUL R211, R211, UR7 ;  /* 0x00000007d3d37c20 */ /* 0x000fe20008400000 */
[----:B------:R-:W-:Y:S01]  /*12ea0*/  F2FP.SATFINITE.E4M3.F32.PACK_AB_MERGE_C R213, RZ, R213, RZ ;  /* 0x000000d5ffd5723e */ /* 0x000fe200048070ff */
[----:B------:R-:W-:Y:S01]  /*12eb0*/  FMUL R210, R210, UR7 ;  /* 0x00000007d2d27c20 */ /* 0x000fe20008400000 */
[----:B-1----:R-:W-:Y:S01]  /*12ec0*/  F2FP.SATFINITE.E4M3.F32.PACK_AB_MERGE_C R33, RZ, R212, RZ ;  /* 0x000000d4ff21723e */ /* 0x002fe200048070ff */
[----:B------:R0:W-:Y:S01]  /*12ed0*/  @!P5 STG.E.U8 desc[UR42][R26.64+0x18], R35 ;  /* 0x000018231a00d986 */ /* 0x0001e2000c10112a */
[----:B------:R-:W-:-:S03]  /*12ee0*/  ISETP.LT.OR P5, PT, R44, 0x2, !P1 ;  /* 0x000000022c00780c */ /* 0x000fc60004fa1670 */
[----:B------:R-:W-:Y:S01]  /*12ef0*/  @!P0 STG.E.U8 desc[UR42][R26.64+0x19], R213 ;  /* 0x000019d51a008986 */ /* 0x000fe2000c10112a */
[----:B------:R-:W-:-:S03]  /*12f00*/  ISETP.GE.AND P0, PT, R43, 0x89, PT ;  /* 0x000000892b00780c */ /* 0x000fc60003f06270 */
[----:B------:R1:W-:Y:S01]  /*12f10*/  @!P6 STG.E.U8 desc[UR42][R28.64], R33 ;  /* 0x000000211c00e986 */ /* 0x0003e2000c10112a */
[----:B------:R-:W-:Y:S02]  /*12f20*/  ISETP.LT.OR P6, PT, R44, 0x1, !P0 ;  /* 0x000000012c00780c */ /* 0x000fe400047c1670 */
[----:B------:R-:W-:Y:S01]  /*12f30*/  F2FP.SATFINITE.E4M3.F32.PACK_AB_MERGE_C R211, RZ, R211, RZ ;  /* 0x000000d3ffd3723e */ /* 0x000fe200048070ff */
[----:B------:R-:W-:Y:S01]  /*12f40*/  FMUL R209, R209, UR7 ;  /* 0x00000007d1d17c20 */ /* 0x000fe20008400000 */
[----:B0-----:R-:W-:Y:S01]  /*12f50*/  F2FP.SATFINITE.E4M3.F32.PACK_AB_MERGE_C R35, RZ, R210, RZ ;  /* 0x000000d2ff23723e */ /* 0x001fe200048070ff */
[----:B------:R-:W-:Y:S01]  /*12f60*/  FMUL R208, R208, UR7 ;  /* 0x00000007d0d07c20 */ /* 0x000fe20008400000 */
[----:B------:R-:W-:Y:S01]  /*12f70*/  FMUL R207, R207, UR7 ;  /* 0x00000007cfcf7c20 */ /* 0x000fe20008400000 */
[----:B------:R-:W-:Y:S01]  /*12f80*/  @!P5 STG.E.U8 desc[UR42][R28.64+0x1], R211 ;  /* 0x000001d31c00d986 */ /* 0x000fe2000c10112a */
[----:B------:R-:W-:Y:S02]  /*12f90*/  ISETP.LT.OR P5, PT, R44, 0x2, !P0 ;  /* 0x000000022c00780c */ /* 0x000fe400047a1670 */
[----:B------:R-:W-:Y:S01]  /*12fa0*/  F2FP.SATFINITE.E4M3.F32.PACK_AB_MERGE_C R209, RZ, R209, RZ ;  /* 0x000000d1ffd1723e */ /* 0x000fe200048070ff */
[----:B------:R-:W-:Y:S01]  /*12fb0*/  FMUL R206, R206, UR7 ;  /* 0x00000007cece7c20 */ /* 0x000fe20008400000 */
[----:B------:R-:W2:Y:S04]  /*12fc0*/  LDL.LU R227, [R1+0x10] ;  /* 0x0000100001e37983 */ /* 0x000ea80000300800 */
[----:B------:R0:W-:Y:S01]  /*12fd0*/  @!P6 STG.E.U8 desc[UR42][R30.64], R35 ;  /* 0x000000231e00e986 */ /* 0x0001e2000c10112a */
[----:B------:R-:W-:-:S02]  /*12fe0*/  ISETP.LT.OR P6, PT, R44, 0x9, !P1 ;  /* 0x000000092c00780c */ /* 0x000fc40004fc1670 */
[----:B-1----:R-:W-:Y:S01]  /*12ff0*/  F2FP.SATFINITE.E4M3.F32.PACK_AB_MERGE_C R33, RZ, R208, RZ ;  /* 0x000000d0ff21723e */ /* 0x002fe200048070ff */
[----:B------:R-:W3:Y:S04]  /*13000*/  LDL.LU R226, [R1+0xc] ;  /* 0x00000c0001e27983 */ /* 0x000ee80000300800 */
[----:B------:R-:W-:Y:S01]  /*13010*/  @!P5 STG.E.U8 desc[UR42][R30.64+0x1], R209 ;  /* 0x000001d11e00d986 */ /* 0x000fe2000c10112a */
[C---:B------:R-:W-:Y:S02]  /*13020*/  ISETP.LT.OR P5, PT, R44.reuse, 0xa, !P1 ;  /* 0x0000000a2c00780c */ /* 0x040fe40004fa1670 */
[----:B------:R-:W-:Y:S01]  /*13030*/  F2FP.SATFINITE.E4M3.F32.PACK_AB_MERGE_C R207, RZ, R207, RZ ;  /* 0x000000cfffcf723e */ /* 0x000fe200048070ff */
[----:B------:R-:W4:Y:S04]  /*13040*/  LDL.LU R224, [R1+0x8] ;  /* 0x0000080001e07983 */ /* 0x000f280000300800 */
[----:B------:R1:W-:Y:S01]  /*13050*/  @!P6 STG.E.U8 desc[UR42][R28.64+0x8], R33 ;  /* 0x000008211c00e986 */ /* 0x0003e2000c10112a */
[----:B------:R-:W-:-:S02]  /*13060*/  ISETP.LT.OR P6, PT, R44, 0x9, !P0 ;  /* 0x000000092c00780c */ /* 0x000fc400047c1670 */
[----:B0-----:R-:W-:Y:S01]  /*13070*/  F2FP.SATFINITE.E4M3.F32.PACK_AB_MERGE_C R35, RZ, R206, RZ ;  /* 0x000000ceff23723e */ /* 0x001fe200048070ff */
[----:B------:R-:W2:Y:S04]  /*13080*/  LDL.LU R225, [R1+0x4] ;  /* 0x0000040001e17983 */ /* 0x000ea80000300800 */
[----:B------:R-:W-:Y:S01]  /*13090*/  @!P5 STG.E.U8 desc[UR42][R28.64+0x9], R207 ;  /* 0x000009cf1c00d986 */ /* 0x000fe2000c10112a */
[----:B------:R-:W-:Y:S01]  /*130a0*/  ISETP.LT.OR P5, PT, R44, 0xa, !P0 ;  /* 0x0000000a2c00780c */ /* 0x000fe200047a1670 */
[----:B------:R-:W-:Y:S02]  /*130b0*/  FMUL R205, R205, UR7 ;  /* 0x00000007cdcd7c20 */ /* 0x000fe40008400000 */
[----:B------:R-:W4:Y:S04]  /*130c0*/  LDL.LU R223, [R1+0x18] ;  /* 0x0000180001df7983 */ /* 0x000f280000300800 */
[----:B------:R-:W4:Y:S04]  /*130d0*/  LDL.LU R222, [R1+0x14] ;  /* 0x0000140001de7983 */ /* 0x000f280000300800 */
[----:B------:R-:W3:Y:S01]  /*130e0*/  LDL.LU R220, [R1] ;  /* 0x0000000001dc7983 */ /* 0x000ee20000300800 */
[----:B------:R-:W-:Y:S01]  /*130f0*/  F2FP.SATFINITE.E4M3.F32.PACK_AB_MERGE_C R205, RZ, R205, RZ ;  /* 0x000000cdffcd723e */ /* 0x000fe200048070ff */
[----:B------:R-:W-:Y:S01]  /*13100*/  FMUL R204, R204, UR7 ;  /* 0x00000007cccc7c20 */ /* 0x000fe20008400000 */
[----:B------:R-:W-:Y:S01]  /*13110*/  FMUL R203, R203, UR7 ;  /* 0x00000007cbcb7c20 */ /* 0x000fe20008400000 */
[----:B------:R0:W-:Y:S01]  /*13120*/  @!P6 STG.E.U8 desc[UR42][R30.64+0x8], R35 ;  /* 0x000008231e00e986 */ /* 0x0001e2000c10112a */
[----:B------:R-:W-:Y:S01]  /*13130*/  ISETP.LT.OR P6, PT, R44, 0x11, !P1 ;  /* 0x000000112c00780c */ /* 0x000fe20004fc1670 */
[----:B------:R-:W-:Y:S01]  /*13140*/  FMUL R202, R202, UR7 ;  /* 0x00000007caca7c20 */ /* 0x000fe20008400000 */
[----:B-1----:R-:W-:Y:S01]  /*13150*/  F2FP.SATFINITE.E4M3.F32.PACK_AB_MERGE_C R33, RZ, R204, RZ ;  /* 0x000000ccff21723e */ /* 0x002fe200048070ff */
[----:B------:R-:W-:Y:S01]  /*13160*/  @!P5 STG.E.U8 desc[UR42][R30.64+0x9], R205 ;  /* 0x000009cd1e00d986 */ /* 0x000fe2000c10112a */
[----:B------:R-:W-:Y:S01]  /*13170*/  ISETP.LT.OR P5, PT, R44, 0x12, !P1 ;  /* 0x000000122c00780c */ /* 0x000fe20004fa1670 */
[----:B------:R-:W-:Y:S01]  /*13180*/  FMUL R201, R201, UR7 ;  /* 0x00000007c9c97c20 */ /* 0x000fe20008400000 */
[----:B------:R-:W-:Y:S01]  /*13190*/  F2FP.SATFINITE.E4M3.F32.PACK_AB_MERGE_C R203, RZ, R203, RZ ;  /* 0x000000cbffcb723e */ /* 0x000fe200048070ff */
[----:B------:R-:W-:Y:S01]  /*131a0*/  FMUL R200, R200, UR7 ;  /* 0x00000007c8c87c20 */ /* 0x000fe20008400000 */
[----:B------:R-:W-:Y:S01]  /*131b0*/  FMUL R199, R199, UR7 ;  /* 0x00000007c7c77c20 */ /* 0x000fe20008400000 */
[----:B------:R-:W-:Y:S01]  /*131c0*/  FMUL R198, R198, UR7 ;  /* 0x00000007c6c67c20 */ /* 0x000fe20008400000 */
[----:B------:R-:W-:Y:S01]  /*131d0*/  F2FP.SATFINITE.E4M3.F32.PACK_AB_MERGE_C R201, RZ, R201, RZ ;  /* 0x000000c9ffc9723e */ /* 0x000fe200048070ff */
[----:B------:R-:W-:Y:S01]  /*131e0*/  FMUL R197, R197, UR7 ;  /* 0x00000007c5c57c20 */ /* 0x000fe20008400000 */
[----:B0-----:R-:W-:Y:S01]  /*131f0*/  F2FP.SATFINITE.E4M3.F32.PACK_AB_MERGE_C R35, RZ, R202, RZ ;  /* 0x000000caff23723e */ /* 0x001fe200048070ff */
[----:B------:R0:W-:Y:S01]  /*13200*/  @!P6 STG.E.U8 desc[UR42][R28.64+0x10], R33 ;  /* 0x000010211c00e986 */ /* 0x0001e2000c10112a */
[----:B------:R-:W-:Y:S01]  /*13210*/  ISETP.LT.OR P6, PT, R44, 0x11, !P0 ;  /* 0x000000112c00780c */ /* 0x000fe200047c1670 */
[----:B------:R-:W-:Y:S01]  /*13220*/  FMUL R196, R196, UR7 ;  /* 0x00000007c4c47c20 */ /* 0x000fe20008400000 */
[----:B------:R-:W-:Y:S01]  /*13230*/  F2FP.SATFINITE.E4M3.F32.PACK_AB_MERGE_C R199, RZ, R199, RZ ;  /* 0x000000c7ffc7723e */ /* 0x000fe200048070ff */
        /* <DEDUP_REMOVED lines=75> */
[----:B-----5:R-:W-:Y:S01]  /*136f0*/  FMUL R3, R3, UR7 ;  /* 0x0000000703037c20 */ /* 0x020fe20008400000 */
[----:B------:R-:W-:Y:S01]  /*13700*/  FMUL R0, R0, UR7 ;  /* 0x0000000700007c20 */ /* 0x000fe20008400000 */
[----:B------:R-:W-:Y:S01]  /*13710*/  F2FP.SATFINITE.E4M3.F32.PACK_AB_MERGE_C R5, RZ, R5, RZ ;  /* 0x00000005ff05723e */ /* 0x000fe200048070ff */
[----:B------:R-:W-:Y:S01]  /*13720*/  FMUL R2, R2, UR7 ;  /* 0x0000000702027c20 */ /* 0x000fe20008400000 */
[----:B0-----:R-:W-:Y:S01]  /*13730*/  F2FP.SATFINITE.E4M3.F32.PACK_AB_MERGE_C R35, RZ, R190, RZ ;  /* 0x000000beff23723e */ /* 0x001fe200048070ff */
[----:B------:R0:W-:Y:S01]  /*13740*/  @!P6 STG.E.U8 desc[UR42][R24.64+0x28], R33 ;  /* 0x000028211800e986 */ /* 0x0001e2000c10112a */
[----:B------:R-:W-:-:S02]  /*13750*/  ISETP.LT.OR P6, PT, R44, 0x29, !P2 ;  /* 0x000000292c00780c */ /* 0x000fc400057c1670 */
[----:B------:R-:W-:Y:S01]  /*13760*/  F2FP.SATFINITE.E4M3.F32.PACK_AB_MERGE_C R3, RZ, R3, RZ ;  /* 0x00000003ff03723e */ /* 0x000fe200048070ff */
[----:B------:R-:W-:Y:S01]  /*13770*/  @!P5 STG.E.U8 desc[UR42][R24.64+0x29], R191 ;  /* 0x000029bf1800d986 */ /* 0x000fe2000c10112a */
[----:B------:R-:W-:Y:S02]  /*13780*/  ISETP.LT.OR P5, PT, R44, 0x2a, !P2 ;  /* 0x0000002a2c00780c */ /* 0x000fe400057a1670 */
[----:B0-----:R-:W-:-:S07]  /*13790*/  F2FP.SATFINITE.E4M3.F32.PACK_AB_MERGE_C R33, RZ, R188, RZ ;  /* 0x000000bcff21723e */ /* 0x001fce00048070ff */
[----:B------:R0:W-:Y:S01]  /*137a0*/  @!P6 STG.E.U8 desc[UR42][R26.64+0x28], R35 ;  /* 0x000028231a00e986 */ /* 0x0001e2000c10112a */
[----:B------:R-:W-:-:S03]  /*137b0*/  ISETP.LT.OR P6, PT, R44, 0x31, !P3 ;  /* 0x000000312c00780c */ /* 0x000fc60005fc1670 */
        /* <DEDUP_REMOVED lines=13> */
[----:B------:R-:W-:Y:S01]  /*13890*/  @!P6 STG.E.U8 desc[UR42][R24.64+0x38], R33 ;  /* 0x000038211800e986 */ /* 0x000fe2000c10112a */
[----:B------:R-:W-:-:S03]  /*138a0*/  ISETP.LT.OR P6, PT, R44, 0x39, !P2 ;  /* 0x000000392c00780c */ /* 0x000fc600057c1670 */
[----:B------:R0:W-:Y:S01]  /*138b0*/  @!P5 STG.E.U8 desc[UR42][R24.64+0x39], R23 ;  /* 0x000039171800d986 */ /* 0x0001e2000c10112a */
[----:B------:R-:W-:-:S09]  /*138c0*/  ISETP.LT.OR P5, PT, R44, 0x3a, !P2 ;  /* 0x0000003a2c00780c */ /* 0x000fd200057a1670 */
[----:B------:R-:W-:Y:S01]  /*138d0*/  @!P6 STG.E.U8 desc[UR42][R26.64+0x38], R35 ;  /* 0x000038231a00e986 */ /* 0x000fe2000c10112a */
[C---:B------:R-:W-:Y:S02]  /*138e0*/  ISETP.LT.OR P6, PT, R44.reuse, 0x21, !P1 ;  /* 0x000000212c00780c */ /* 0x040fe40004fc1670 */
[----:B0-----:R-:W-:Y:S01]  /*138f0*/  F2FP.SATFINITE.E4M3.F32.PACK_AB_MERGE_C R23, RZ, R20, RZ ;  /* 0x00000014ff17723e */ /* 0x001fe200048070ff */
        /* <DEDUP_REMOVED lines=37> */
[----:B------:R1:W-:Y:S01]  /*13b50*/  @!P6 STG.E.U8 desc[UR42][R30.64+0x38], R9 ;  /* 0x000038091e00e986 */ /* 0x0003e2000c10112a */
[C---:B------:R-:W-:Y:S02]  /*13b60*/  ISETP.LT.OR P6, PT, R44.reuse, 0x41, !P3 ;  /* 0x000000412c00780c */ /* 0x040fe40005fc1670 */
[----:B0-----:R-:W-:Y:S01]  /*13b70*/  F2FP.SATFINITE.E4M3.F32.PACK_AB_MERGE_C R7, RZ, R4, RZ ;  /* 0x00000004ff07723e */ /* 0x001fe200048070ff */
[----:B------:R0:W-:Y:S01]  /*13b80*/  @!P5 STG.E.U8 desc[UR42][R30.64+0x39], R5 ;  /* 0x000039051e00d986 */ /* 0x0001e2000c10112a */
[----:B------:R-:W-:Y:S02]  /*13b90*/  ISETP.LT.OR P5, PT, R44, 0x42, !P3 ;  /* 0x000000422c00780c */ /* 0x000fe40005fa1670 */
[----:B-1----:R-:W-:-:S07]  /*13ba0*/  F2FP.SATFINITE.E4M3.F32.PACK_AB_MERGE_C R9, RZ, R0, RZ ;  /* 0x00000000ff09723e */ /* 0x002fce00048070ff */
[----:B------:R1:W-:Y:S01]  /*13bb0*/  @!P6 STG.E.U8 desc[UR42][R24.64+0x40], R7 ;  /* 0x000040071800e986 */ /* 0x0003e2000c10112a */
[----:B------:R-:W-:Y:S01]  /*13bc0*/  ISETP.LT.OR P6, PT, R44, 0x41, !P2 ;  /* 0x000000412c00780c */ /* 0x000fe200057c1670 */
[----:B---3--:R-:W-:Y:S01]  /*13bd0*/  FMUL R0, R220, UR7 ;  /* 0x00000007dc007c20 */ /* 0x008fe20008400000 */
[----:B0-----:R-:W-:Y:S01]  /*13be0*/  F2FP.SATFINITE.E4M3.F32.PACK_AB_MERGE_C R5, RZ, R2, RZ ;  /* 0x00000002ff05723e */ /* 0x001fe200048070ff */
[----:B------:R-:W3:Y:S01]  /*13bf0*/  LDL.LU R220, [R1+0x1c] ;  /* 0x00001c0001dc7983 */ /* 0x000ee20000300800 */
[----:B--2---:R-:W-:-:S03]  /*13c00*/  FMUL R2, R225, UR7 ;  /* 0x00000007e1027c20 */ /* 0x004fc60008400000 */
[----:B------:R0:W-:Y:S01]  /*13c10*/  @!P5 STG.E.U8 desc[UR42][R24.64+0x41], R3 ;  /* 0x000041031800d986 */ /* 0x0001e2000c10112a */
[----:B------:R-:W-:-:S03]  /*13c20*/  ISETP.LT.OR P5, PT, R44, 0x42, !P2 ;  /* 0x000000422c00780c */ /* 0x000fc600057a1670 */
[----:B------:R-:W2:Y:S01]  /*13c30*/  LDL.LU R225, [R1+0x20] ;  /* 0x0000200001e17983 */ /* 0x000ea20000300800 */
[----:B-1----:R-:W-:Y:S01]  /*13c40*/  F2FP.SATFINITE.E4M3.F32.PACK_AB_MERGE_C R7, RZ, R2, RZ ;  /* 0x00000002ff07723e */ /* 0x002fe200048070ff */
[----:B------:R-:W-:Y:S02]  /*13c50*/  FMUL R2, R226, UR7 ;  /* 0x00000007e2027c20 */ /* 0x000fe40008400000 */
[----:B------:R1:W-:Y:S01]  /*13c60*/  @!P6 STG.E.U8 desc[UR42][R26.64+0x40], R5 ;  /* 0x000040051a00e986 */ /* 0x0003e2000c10112a */
[----:B------:R-:W-:Y:S02]  /*13c70*/  ISETP.LT.OR P6, PT, R44, 0x49, !P3 ;  /* 0x000000492c00780c */ /* 0x000fe40005fc1670 */
[----:B0-----:R-:W-:Y:S01]  /*13c80*/  F2FP.SATFINITE.E4M3.F32.PACK_AB_MERGE_C R3, RZ, R0, RZ ;  /* 0x00000000ff03723e */ /* 0x001fe200048070ff */
[----:B----4-:R-:W-:Y:S02]  /*13c90*/  FMUL R0, R224, UR7 ;  /* 0x00000007e0007c20 */ /* 0x010fe40008400000 */
[----:B------:R-:W4:Y:S04]  /*13ca0*/  LDL.LU R224, [R1+0x24] ;  /* 0x0000240001e07983 */ /* 0x000f280000300800 */
[----:B------:R-:W4:Y:S01]  /*13cb0*/  LDL.LU R226, [R1+0x28] ;  /* 0x0000280001e27983 */ /* 0x000f220000300800 */
[----:B-1----:R-:W-:Y:S01]  /*13cc0*/  F2FP.SATFINITE.E4M3.F32.PACK_AB_MERGE_C R5, RZ, R0, RZ ;  /* 0x00000000ff05723e */ /* 0x002fe200048070ff */
[----:B------:R-:W-:-:S02]  /*13cd0*/  FMUL R0, R227, UR7 ;  /* 0x00000007e3007c20 */ /* 0x000fc40008400000 */
[----:B------:R-:W4:Y:S04]  /*13ce0*/  LDL.LU R227, [R1+0x2c] ;  /* 0x00002c0001e37983 */ /* 0x000f280000300800 */
[----:B------:R0:W-:Y:S01]  /*13cf0*/  @!P5 STG.E.U8 desc[UR42][R26.64+0x41], R9 ;  /* 0x000041091a00d986 */ /* 0x0001e2000c10112a */
[----:B------:R-:W-:-:S03]  /*13d00*/  ISETP.LT.OR P5, PT, R44, 0x4a, !P3 ;  /* 0x0000004a2c00780c */ /* 0x000fc60005fa1670 */
[----:B------:R1:W-:Y:S01]  /*13d10*/  @!P6 STG.E.U8 desc[UR42][R24.64+0x48], R3 ;  /* 0x000048031800e986 */ /* 0x0003e2000c10112a */
[----:B------:R-:W-:-:S09]  /*13d20*/  ISETP.LT.OR P6, PT, R44, 0x49, !P2 ;  /* 0x000000492c00780c */ /* 0x000fd200057c1670 */
[----:B------:R1:W-:Y:S01]  /*13d30*/  @!P5 STG.E.U8 desc[UR42][R24.64+0x49], R7 ;  /* 0x000049071800d986 */ /* 0x0003e2000c10112a */
[----:B------:R-:W-:Y:S02]  /*13d40*/  ISETP.LT.OR P5, PT, R44, 0x4a, !P2 ;  /* 0x0000004a2c00780c */ /* 0x000fe400057a1670 */
[----:B0-----:R-:W-:Y:S01]  /*13d50*/  F2FP.SATFINITE.E4M3.F32.PACK_AB_MERGE_C R9, RZ, R2, RZ ;  /* 0x00000002ff09723e */ /* 0x001fe200048070ff */
[----:B------:R-:W-:Y:S01]  /*13d60*/  FMUL R2, R222, UR7 ;  /* 0x00000007de027c20 */ /* 0x000fe20008400000 */
[----:B------:R0:W-:Y:S01]  /*13d70*/  @!P6 STG.E.U8 desc[UR42][R26.64+0x48], R5 ;  /* 0x000048051a00e986 */ /* 0x0001e2000c10112a */
[----:B------:R-:W-:-:S03]  /*13d80*/  ISETP.LT.OR P6, PT, R44, 0x51, !P3 ;  /* 0x000000512c00780c */ /* 0x000fc60005fc1670 */
[----:B------:R-:W4:Y:S01]  /*13d90*/  LDL.LU R222, [R1+0x30] ;  /* 0x0000300001de7983 */ /* 0x000f220000300800 */
[----:B-1----:R-:W-:Y:S01]  /*13da0*/  F2FP.SATFINITE.E4M3.F32.PACK_AB_MERGE_C R3, RZ, R0, RZ ;  /* 0x00000000ff03723e */ /* 0x002fe200048070ff */
[----:B------:R-:W-:-:S03]  /*13db0*/  FMUL R0, R223, UR7 ;  /* 0x00000007df007c20 */ /* 0x000fc60008400000 */
[----:B------:R1:W-:Y:S01]  /*13dc0*/  @!P5 STG.E.U8 desc[UR42][R26.64+0x49], R9 ;  /* 0x000049091a00d986 */ /* 0x0003e2000c10112a */
[----:B------:R-:W-:Y:S02]  /*13dd0*/  ISETP.LT.OR P5, PT, R44, 0x52, !P3 ;  /* 0x000000522c00780c */ /* 0x000fe40005fa1670 */
[----:B------:R-:W-:Y:S01]  /*13de0*/  F2FP.SATFINITE.E4M3.F32.PACK_AB_MERGE_C R7, RZ, R2, RZ ;  /* 0x00000002ff07723e */ /* 0x000fe200048070ff */
[----:B------:R-:W4:Y:S01]  /*13df0*/  LDL.LU R223, [R1+0x34] ;  /* 0x0000340001df7983 */ /* 0x000f220000300800 */
[----:B0-----:R-:W-:-:S03]  /*13e00*/  F2FP.SATFINITE.E4M3.F32.PACK_AB_MERGE_C R5, RZ, R0, RZ ;  /* 0x00000000ff05723e */ /* 0x001fc600048070ff */
[----:B------:R0:W-:Y:S06]  /*13e10*/  @!P6 STG.E.U8 desc[UR42][R24.64+0x50], R3 ;  /* 0x000050031800e986 */ /* 0x0001ec000c10112a */
[----:B------:R4:W-:Y:S01]  /*13e20*/  @!P5 STG.E.U8 desc[UR42][R24.64+0x51], R7 ;  /* 0x000051071800d986 */ /* 0x0009e2000c10112a */
[----:B---3--:R-:W-:-:S03]  /*13e30*/  FMUL R2, R220, UR7 ;  /* 0x00000007dc027c20 */ /* 0x008fc60008400000 */
[----:B------:R-:W3:Y:S02]  /*13e40*/  LDL.LU R220, [R1+0x38] ;  /* 0x0000380001dc7983 */ /* 0x000ee40000300800 */
[----:B-1----:R-:W-:Y:S01]  /*13e50*/  F2FP.SATFINITE.E4M3.F32.PACK_AB_MERGE_C R9, RZ, R2, RZ ;  /* 0x00000002ff09723e */ /* 0x002fe200048070ff */
[----:B--2---:R-:W-:Y:S02]  /*13e60*/  FMUL R0, R225, UR7 ;  /* 0x00000007e1007c20 */ /* 0x004fe40008400000 */
[----:B------:R-:W2:Y:S03]  /*13e70*/  LDL.LU R225, [R1+0x3c] ;  /* 0x00003c0001e17983 */ /* 0x000ea60000300800 */
[----:B0-----:R-:W-:Y:S01]  /*13e80*/  F2FP.SATFINITE.E4M3.F32.PACK_AB_MERGE_C R3, RZ, R0, RZ ;  /* 0x00000000ff03723e */ /* 0x001fe200048070ff */
[----:B----4-:R-:W-:Y:S02]  /*13e90*/  FMUL R2, R224, UR7 ;  /* 0x00000007e0027c20 */ /* 0x010fe40008400000 */
[----:B------:R-:W4:Y:S01]  /*13ea0*/  LDL.LU R224, [R1+0x40] ;  /* 0x0000400001e07983 */ /* 0x000f220000300800 */
[----:B------:R-:W-:-:S02]  /*13eb0*/  FMUL R0, R226, UR7 ;  /* 0x00000007e2007c20 */ /* 0x000fc40008400000 */
[----:B------:R-:W-:Y:S01]  /*13ec0*/  F2FP.SATFINITE.E4M3.F32.PACK_AB_MERGE_C R7, RZ, R2, RZ ;  /* 0x00000002ff07723e */ /* 0x000fe200048070ff */
[----:B------:R-:W4:Y:S01]  /*13ed0*/  LDL.LU R226, [R1+0x44] ;  /* 0x0000440001e27983 */ /* 0x000f220000300800 */
[----:B------:R-:W-:-:S03]  /*13ee0*/  FMUL R2, R227, UR7 ;  /* 0x00000007e3027c20 */ /* 0x000fc60008400000 */
[----:B------:R-:W4:Y:S01]  /*13ef0*/  LDL.LU R227, [R1+0x48] ;  /* 0x0000480001e37983 */ /* 0x000f220000300800 */
[C---:B------:R-:W-:Y:S02]  /*13f00*/  ISETP.LT.OR P6, PT, R44.reuse, 0x51, !P2 ;  /* 0x000000512c00780c */ /* 0x040fe400057c1670 */
[----:B------:R-:W-:-:S11]  /*13f10*/  ISETP.LT.OR P5, PT, R44, 0x52, !P2 ;  /* 0x000000522c00780c */ /* 0x000fd600057a1670 */
        /* <DEDUP_REMOVED lines=12> */
[----:B------:R-:W-:Y:S01]  /*13fe0*/  FMUL R2, R223, UR7 ;  /* 0x00000007df027c20 */ /* 0x000fe20008400000 */
[----:B------:R-:W-:Y:S01]  /*13ff0*/  F2FP.SATFINITE.E4M3.F32.PACK_AB_MERGE_C R3, RZ, R0, RZ ;  /* 0x00000000ff03723e */ /* 0x000fe200048070ff */
[----:B------:R-:W4:Y:S04]  /*14000*/  LDL.LU R223, [R1+0x50] ;  /* 0x0000500001df7983 */ /* 0x000f280000300800 */
[----:B------:R1:W-:Y:S01]  /*14010*/  @!P6 STG.E.U8 desc[UR42][R26.64+0x58], R5 ;  /* 0x000058051a00e986 */ /* 0x0003e2000c10112a */
[----:B------:R-:W-:Y:S02]  /*14020*/  ISETP.LT.OR P6, PT, R44, 0x41, !P1 ;  /* 0x000000412c00780c */ /* 0x000fe40004fc1670 */
[----:B0-----:R-:W-:Y:S01]  /*14030*/  F2FP.SATFINITE.E4M3.F32.PACK_AB_MERGE_C R7, RZ, R2, RZ ;  /* 0x00000002ff07723e */ /* 0x001fe200048070ff */
[----:B------:R0:W-:Y:S10]  /*14040*/  @!P5 STG.E.U8 desc[UR42][R26.64+0x59], R9 ;  /* 0x000059091a00d986 */ /* 0x0001f4000c10112a */
        /* <DEDUP_REMOVED lines=21> */
[C---:B------:R-:W-:Y:S02]  /*141a0*/  ISETP.LT.OR P5, PT, R44.reuse, 0x4a, !P1 ;  /* 0x0000004a2c00780c */ /* 0x040fe40004fa1670 */
[----:B0-----:R-:W-:Y:S01]  /*141b0*/  F2FP.SATFINITE.E4M3.F32.PACK_AB_MERGE_C R7, RZ, R2, RZ ;  /* 0x00000002ff07723e */ /* 0x001fe200048070ff */
[----:B------:R0:W-:Y:S01]  /*141c0*/  @!P6 STG.E.U8 desc[UR42][R28.64+0x48], R3 ;  /* 0x000048031c00e986 */ /* 0x0001e2000c10112a */
[----:B------:R-:W-:Y:S01]  /*141d0*/  ISETP.LT.OR P6, PT, R44, 0x49, !P0 ;  /* 0x000000492c00780c */ /* 0x000fe200047c1670 */
[----:B------:R-:W-:Y:S02]  /*141e0*/  FMUL R2, R222, UR7 ;  /* 0x00000007de027c20 */ /* 0x000fe40008400000 */
[----:B------:R-:W4:Y:S01]  /*141f0*/  LDL.LU R222, [R1+0x68] ;  /* 0x0000680001de7983 */ /* 0x000f220000300800 */
[----:B-1----:R-:W-:Y:S01]  /*14200*/  F2FP.SATFINITE.E4M3.F32.PACK_AB_MERGE_C R5, RZ, R0, RZ ;  /* 0x00000000ff05723e */ /* 0x002fe200048070ff */
[----:B------:R-:W-:-:S04]  /*14210*/  FMUL R0, R223, UR7 ;  /* 0x00000007df007c20 */ /* 0x000fc80008400000 */
        /* <DEDUP_REMOVED lines=33> */
[----:B-1----:R-:W-:-:S05]  /*14430*/  F2FP.SATFINITE.E4M3.F32.PACK_AB_MERGE_C R7, RZ, R2, RZ ;  /* 0x00000002ff07723e */ /* 0x002fca00048070ff */
[----:B------:R1:W-:Y:S01]  /*14440*/  @!P6 STG.E.U8 desc[UR42][R28.64+0x58], R3 ;  /* 0x000058031c00e986 */ /* 0x0003e2000c10112a */
[----:B------:R-:W-:Y:S01]  /*14450*/  ISETP.LT.OR P6, PT, R44, 0x59, !P0 ;  /* 0x000000592c00780c */ /* 0x000fe200047c1670 */
[----:B------:R-:W-:Y:S01]  /*14460*/  FMUL R2, R223, UR7 ;  /* 0x00000007df027c20 */ /* 0x000fe20008400000 */
[----:B------:R-:W-:Y:S01]  /*14470*/  F2FP.SATFINITE.E4M3.F32.PACK_AB_MERGE_C R5, RZ, R0, RZ ;  /* 0x00000000ff05723e */ /* 0x000fe200048070ff */
[----:B------:R-:W4:Y:S03]  /*14480*/  LDL.LU R223, [R1+0x88] ;  /* 0x0000880001df7983 */ /* 0x000f260000300800 */
[----:B0-----:R-:W-:Y:S01]  /*14490*/  F2FP.SATFINITE.E4M3.F32.PACK_AB_MERGE_C R9, RZ, R2, RZ ;  /* 0x00000002ff09723e */ /* 0x001fe200048070ff */
        /* <DEDUP_REMOVED lines=173> */
[----:B------:R-:W4:Y:S04]  /*14f70*/  LDL.LU R223, [R1+0x114] ;  /* 0x0001140001df7983 */ /* 0x000f280000300800 */
[----:B------:R-:W4:Y:S01]  /*14f80*/  LDL.LU R219, [R1+0x118] ;  /* 0x0001180001db7983 */ /* 0x000f220000300800 */
[----:B0-----:R-:W-:-:S03]  /*14f90*/  F2FP.SATFINITE.E4M3.F32.PACK_AB_MERGE_C R5, RZ, R0, RZ ;  /* 0x00000000ff05723e */ /* 0x001fc600048070ff */
[----:B------:R0:W-:Y:S04]  /*14fa0*/  @!P6 STG.E.U8 desc[UR42][R24.64+0x80], R3 ;  /* 0x000080031800e986 */ /* 0x0001e8000c10112a */
[----:B------:R4:W-:Y:S01]  /*14fb0*/  @!P5 STG.E.U8 desc[UR42][R24.64+0x81], R7 ;  /* 0x000081071800d986 */ /* 0x0009e2000c10112a */
[----:B---3--:R-:W-:-:S05]  /*14fc0*/  FMUL R2, R220, UR7 ;  /* 0x00000007dc027c20 */ /* 0x008fca0008400000 */
[----:B-1----:R-:W-:Y:S01]  /*14fd0*/  F2FP.SATFINITE.E4M3.F32.PACK_AB_MERGE_C R9, RZ, R2, RZ ;  /* 0x00000002ff09723e */ /* 0x002fe200048070ff */
[----:B--2---:R-:W-:Y:S02]  /*14fe0*/  FMUL R0, R225, UR7 ;  /* 0x00000007e1007c20 */ /* 0x004fe40008400000 */
[----:B------:R-:W2:Y:S03]  /*14ff0*/  LDL.LU R225, [R1+0x11c] ;  /* 0x00011c0001e17983 */ /* 0x000ea60000300800 */
[----:B0-----:R-:W-:Y:S01]  /*15000*/  F2FP.SATFINITE.E4M3.F32.PACK_AB_MERGE_C R3, RZ, R0, RZ ;  /* 0x00000000ff03723e */ /* 0x001fe200048070ff */
[----:B----4-:R-:W-:Y:S02]  /*15010*/  FMUL R2, R224, UR7 ;  /* 0x00000007e0027c20 */ /* 0x010fe40008400000 */
[----:B------:R-:W3:Y:S01]  /*15020*/  LDL.LU R224, [R1+0x120] ;  /* 0x0001200001e07983 */ /* 0x000ee20000300800 */
[----:B------:R-:W-:-:S02]  /*15030*/  FMUL R0, R226, UR7 ;  /* 0x00000007e2007c20 */ /* 0x000fc40008400000 */
[----:B------:R-:W-:Y:S01]  /*15040*/  F2FP.SATFINITE.E4M3.F32.PACK_AB_MERGE_C R7, RZ, R2, RZ ;  /* 0x00000002ff07723e */ /* 0x000fe200048070ff */
[----:B------:R-:W4:Y:S01]  /*15050*/  LDL.LU R226, [R1+0x124] ;  /* 0x0001240001e27983 */ /* 0x000f220000300800 */
[----:B------:R-:W-:-:S03]  /*15060*/  FMUL R2, R227, UR7 ;  /* 0x00000007e3027c20 */ /* 0x000fc60008400000 */
[----:B------:R-:W4:Y:S01]  /*15070*/  LDL.LU R227, [R1+0x128] ;  /* 0x0001280001e37983 */ /* 0x000f220000300800 */
[C---:B------:R-:W-:Y:S02]  /*15080*/  ISETP.LT.OR P5, PT, R44.reuse, 0x82, !P2 ;  /* 0x000000822c00780c */ /* 0x040fe400057a1670 */
[C---:B------:R-:W-:Y:S01]  /*15090*/  ISETP.LT.OR P6, PT, R44.reuse, 0x81, !P2 ;  /* 0x000000812c00780c */ /* 0x040fe200057c1670 */
[----:B------:R-:W4:Y:S04]  /*150a0*/  LDL.LU R221, [R1+0x12c] ;  /* 0x00012c0001dd7983 */ /* 0x000f280000300800 */
[----:B------:R-:W4:Y:S06]  /*150b0*/  LDL.LU R220, [R1+0x130] ;  /* 0x0001300001dc7983 */ /* 0x000f2c0000300800 */
[----:B------:R0:W-:Y:S01]  /*150c0*/  @!P5 STG.E.U8 desc[UR42][R26.64+0x81], R9 ;  /* 0x000081091a00d986 */ /* 0x0001e2000c10112a */
[----:B------:R-:W-:-:S03]  /*150d0*/  ISETP.LT.OR P5, PT, R44, 0x8a, !P3 ;  /* 0x0000008a2c00780c */ /* 0x000fc60005fa1670 */
[----:B------:R1:W-:Y:S01]  /*150e0*/  @!P6 STG.E.U8 desc[UR42][R26.64+0x80], R5 ;  /* 0x000080051a00e986 */ /* 0x0003e2000c10112a */
[----:B------:R-:W-:-:S09]  /*150f0*/  ISETP.LT.OR P6, PT, R44, 0x89, !P3 ;  /* 0x000000892c00780c */ /* 0x000fd20005fc1670 */
[----:B------:R-:W-:Y:S01]  /*15100*/  @!P5 STG.E.U8 desc[UR42][R24.64+0x89], R7 ;  /* 0x000089071800d986 */ /* 0x000fe2000c10112a */
[C---:B------:R-:W-:Y:S02]  /*15110*/  ISETP.LT.OR P5, PT, R44.reuse, 0x8a, !P2 ;  /* 0x0000008a2c00780c */ /* 0x040fe400057a1670 */
[----:B0-----:R-:W-:Y:S01]  /*15120*/  F2FP.SATFINITE.E4M3.F32.PACK_AB_MERGE_C R9, RZ, R2, RZ ;  /* 0x00000002ff09723e */ /* 0x001fe200048070ff */
[----:B------:R0:W-:Y:S01]  /*15130*/  @!P6 STG.E.U8 desc[UR42][R24.64+0x88], R3 ;  /* 0x000088031800e986 */ /* 0x0001e2000c10112a */
[----:B------:R-:W-:Y:S02]  /*15140*/  ISETP.LT.OR P6, PT, R44, 0x89, !P2 ;  /* 0x000000892c00780c */ /* 0x000fe400057c1670 */
[----:B-1----:R-:W-:Y:S01]  /*15150*/  F2FP.SATFINITE.E4M3.F32.PACK_AB_MERGE_C R5, RZ, R0, RZ ;  /* 0x00000000ff05723e */ /* 0x002fe200048070ff */
[----:B------:R-:W-:Y:S02]  /*15160*/  FMUL R0, R222, UR7 ;  /* 0x00000007de007c20 */ /* 0x000fe40008400000 */
[----:B------:R-:W4:Y:S04]  /*15170*/  LDL.LU R222, [R1+0x134] ;  /* 0x0001340001de7983 */ /* 0x000f280000300800 */
[----:B------:R-:W-:Y:S01]  /*15180*/  @!P5 STG.E.U8 desc[UR42][R26.64+0x89], R9 ;  /* 0x000089091a00d986 */ /* 0x000fe2000c10112a */
[----:B------:R-:W-:Y:S01]  /*15190*/  ISETP.LT.OR P5, PT, R44, 0x92, !P3 ;  /* 0x000000922c00780c */ /* 0x000fe20005fa1670 */
[----:B------:R-:W-:Y:S01]  /*151a0*/  FMUL R2, R223, UR7 ;  /* 0x00000007df027c20 */ /* 0x000fe20008400000 */
[----:B0-----:R-:W-:Y:S01]  /*151b0*/  F2FP.SATFINITE.E4M3.F32.PACK_AB_MERGE_C R3, RZ, R0, RZ ;  /* 0x00000000ff03723e */ /* 0x001fe200048070ff */
[----:B------:R0:W-:Y:S01]  /*151c0*/  @!P6 STG.E.U8 desc[UR42][R26.64+0x88], R5 ;  /* 0x000088051a00e986 */ /* 0x0001e2000c10112a */
[----:B------:R-:W-:-:S02]  /*151d0*/  FMUL R0, R219, UR7 ;  /* 0x00000007db007c20 */ /* 0x000fc40008400000 */
[----:B------:R-:W-:Y:S01]  /*151e0*/  F2FP.SATFINITE.E4M3.F32.PACK_AB_MERGE_C R7, RZ, R2, RZ ;  /* 0x00000002ff07723e */ /* 0x000fe200048070ff */
[----:B------:R-:W4:Y:S02]  /*151f0*/  LDL.LU R223, [R1+0x138] ;  /* 0x0001380001df7983 */ /* 0x000f240000300800 */
[----:B0-----:R-:W-:-:S04]  /*15200*/  F2FP.SATFINITE.E4M3.F32.PACK_AB_MERGE_C R5, RZ, R0, RZ ;  /* 0x00000000ff05723e */ /* 0x001fc800048070ff */
[----:B------:R0:W-:Y:S01]  /*15210*/  @!P5 STG.E.U8 desc[UR42][R24.64+0x91], R7 ;  /* 0x000091071800d986 */ /* 0x0001e2000c10112a */
[----:B--2---:R-:W-:-:S03]  /*15220*/  FMUL R2, R225, UR7 ;  /* 0x00000007e1027c20 */ /* 0x004fc60008400000 */
[----:B------:R-:W2:Y:S02]  /*15230*/  LDL.LU R225, [R1+0x13c] ;  /* 0x00013c0001e17983 */ /* 0x000ea40000300800 */
[----:B------:R-:W-:Y:S01]  /*15240*/  F2FP.SATFINITE.E4M3.F32.PACK_AB_MERGE_C R9, RZ, R2, RZ ;  /* 0x00000002ff09723e */ /* 0x000fe200048070ff */
[----:B---3--:R-:W-:Y:S02]  /*15250*/  FMUL R0, R224, UR7 ;  /* 0x00000007e0007c20 */ /* 0x008fe40008400000 */
[----:B------:R-:W3:Y:S01]  /*15260*/  LDL.LU R224, [R1+0x140] ;  /* 0x0001400001e07983 */ /* 0x000ee20000300800 */
[----:B----4-:R-:W-:Y:S02]  /*15270*/  FMUL R2, R226, UR7 ;  /* 0x00000007e2027c20 */ /* 0x010fe40008400000 */
[----:B0-----:R-:W-:Y:S01]  /*15280*/  F2FP.SATFINITE.E4M3.F32.PACK_AB_MERGE_C R7, RZ, R0, RZ ;  /* 0x00000000ff07723e */ /* 0x001fe200048070ff */
[----:B------:R-:W4:Y:S01]  /*15290*/  LDL.LU R226, [R1+0x144] ;  /* 0x0001440001e27983 */ /* 0x000f220000300800 */
[----:B------:R-:W-:-:S03]  /*152a0*/  FMUL R0, R227, UR7 ;  /* 0x00000007e3007c20 */ /* 0x000fc60008400000 */
[----:B------:R-:W4:Y:S01]  /*152b0*/  LDL.LU R227, [R1+0x148] ;  /* 0x0001480001e37983 */ /* 0x000f220000300800 */
[C---:B------:R-:W-:Y:S02]  /*152c0*/  ISETP.LT.OR P6, PT, R44.reuse, 0x91, !P3 ;  /* 0x000000912c00780c */ /* 0x040fe40005fc1670 */
[C---:B------:R-:W-:Y:S01]  /*152d0*/  ISETP.LT.OR P5, PT, R44.reuse, 0x92, !P2 ;  /* 0x000000922c00780c */ /* 0x040fe200057a1670 */
[----:B------:R-:W4:Y:S10]  /*152e0*/  LDL.LU R219, [R1+0x14c] ;  /* 0x00014c0001db7983 */ /* 0x000f340000300800 */
[----:B------:R-:W-:Y:S01]  /*152f0*/  @!P6 STG.E.U8 desc[UR42][R24.64+0x90], R3 ;  /* 0x000090031800e986 */ /* 0x000fe2000c10112a */
[----:B------:R-:W-:-:S02]  /*15300*/  ISETP.LT.OR P6, PT, R44, 0x91, !P2 ;  /* 0x000000912c00780c */ /* 0x000fc400057c1670 */
[----:B------:R-:W-:Y:S01]  /*15310*/  F2FP.SATFINITE.E4M3.F32.PACK_AB_MERGE_C R11, RZ, R2, RZ ;  /* 0x00000002ff0b723e */ /* 0x000fe200048070ff */
[----:B------:R-:W-:Y:S01]  /*15320*/  @!P5 STG.E.U8 desc[UR42][R26.64+0x91], R9 ;  /* 0x000091091a00d986 */ /* 0x000fe2000c10112a */
[----:B------:R-:W-:Y:S01]  /*15330*/  FMUL R2, R220, UR7 ;  /* 0x00000007dc027c20 */ /* 0x000fe20008400000 */
[----:B------:R-:W-:-:S08]  /*15340*/  ISETP.LT.OR P5, PT, R44, 0x99, !P2 ;  /* 0x000000992c00780c */ /* 0x000fd000057a1670 */
[----:B------:R0:W-:Y:S01]  /*15350*/  @!P6 STG.E.U8 desc[UR42][R26.64+0x90], R5 ;  /* 0x000090051a00e986 */ /* 0x0001e2000c10112a */
[C---:B------:R-:W-:Y:S02]  /*15360*/  ISETP.LT.OR P6, PT, R44.reuse, 0x99, !P3 ;  /* 0x000000992c00780c */ /* 0x040fe40005fc1670 */
[----:B------:R-:W-:Y:S02]  /*15370*/  ISETP.LT.OR P3, PT, R44, 0x9a, !P3 ;  /* 0x0000009a2c00780c */ /* 0x000fe40005f61670 */
[----:B0-----:R-:W-:Y:S01]  /*15380*/  F2FP.SATFINITE.E4M3.F32.PACK_AB_MERGE_C R5, RZ, R0, RZ ;  /* 0x00000000ff05723e */ /* 0x001fe200048070ff */
[----:B------:R-:W-:Y:S02]  /*15390*/  FMUL R0, R221, UR7 ;  /* 0x00000007dd007c20 */ /* 0x000fe40008400000 */
[----:B------:R-:W4:Y:S04]  /*153a0*/  LDL.LU R221, [R1+0x150] ;  /* 0x0001500001dd7983 */ /* 0x000f280000300800 */
[----:B------:R-:W4:Y:S01]  /*153b0*/  LDL.LU R220, [R1+0x154] ;  /* 0x0001540001dc7983 */ /* 0x000f220000300800 */
[----:B------:R-:W-:-:S03]  /*153c0*/  FMUL R3, R222, UR7 ;  /* 0x00000007de037c20 */ /* 0x000fc60008400000 */
[----:B------:R0:W-:Y:S01]  /*153d0*/  @!P6 STG.E.U8 desc[UR42][R24.64+0x98], R7 ;  /* 0x000098071800e986 */ /* 0x0001e2000c10112a */
[----:B------:R-:W-:-:S03]  /*153e0*/  FMUL R4, R223, UR7 ;  /* 0x00000007df047c20 */ /* 0x000fc60008400000 */
[----:B------:R-:W4:Y:S01]  /*153f0*/  LDL.LU R222, [R1+0x158] ;  /* 0x0001580001de7983 */ /* 0x000f220000300800 */
[----:B------:R-:W-:-:S03]  /*15400*/  F2FP.SATFINITE.E4M3.F32.PACK_AB_MERGE_C R9, RZ, R2, RZ ;  /* 0x00000002ff09723e */ /* 0x000fc600048070ff */
[----:B------:R1:W-:Y:S01]  /*15410*/  @!P3 STG.E.U8 desc[UR42][R24.64+0x99], R11 ;  /* 0x0000990b1800b986 */ /* 0x0003e2000c10112a */
[----:B0-----:R-:W-:-:S03]  /*15420*/  F2FP.SATFINITE.E4M3.F32.PACK_AB_MERGE_C R7, RZ, R0, RZ ;  /* 0x00000000ff07723e */ /* 0x001fc600048070ff */
[----:B------:R-:W4:Y:S04]  /*15430*/  LDL.LU R223, [R1+0x15c] ;  /* 0x00015c0001df7983 */ /* 0x000f280000300800 */
[----:B------:R0:W-:Y:S01]  /*15440*/  @!P5 STG.E.U8 desc[UR42][R26.64+0x98], R5 ;  /* 0x000098051a00d986 */ /* 0x0001e2000c10112a */
[----:B-1----:R-:W-:Y:S01]  /*15450*/  F2FP.SATFINITE.E4M3.F32.PACK_AB_MERGE_C R11, RZ, R3, RZ ;  /* 0x00000003ff0b723e */ /* 0x002fe200048070ff */
[----:B--2---:R-:W-:Y:S02]  /*15460*/  FMUL R0, R225, UR7 ;  /* 0x00000007e1007c20 */ /* 0x004fe40008400000 */
[----:B------:R-:W2:Y:S03]  /*15470*/  LDL.LU R225, [R1+0x160] ;  /* 0x0001600001e17983 */ /* 0x000ea60000300800 */
[----:B0-----:R-:W-:Y:S01]  /*15480*/  F2FP.SATFINITE.E4M3.F32.PACK_AB_MERGE_C R5, RZ, R0, RZ ;  /* 0x00000000ff05723e */ /* 0x001fe200048070ff */
[----:B---3--:R-:W-:-:S02]  /*15490*/  FMUL R2, R224, UR7 ;  /* 0x00000007e0027c20 */ /* 0x008fc40008400000 */
[----:B------:R-:W3:Y:S01]  /*154a0*/  LDL.LU R224, [R1+0x164] ;  /* 0x0001640001e07983 */ /* 0x000ee20000300800 */
[----:B----4-:R-:W-:-:S03]  /*154b0*/  FMUL R3, R226, UR7 ;  /* 0x00000007e2037c20 */ /* 0x010fc60008400000 */
[----:B------:R-:W4:Y:S01]  /*154c0*/  LDL.LU R226, [R1+0x168] ;  /* 0x0001680001e27983 */ /* 0x000f220000300800 */
[----:B------:R-:W-:-:S03]  /*154d0*/  FMUL R0, R227, UR7 ;  /* 0x00000007e3007c20 */ /* 0x000fc60008400000 */
[----:B------:R-:W4:Y:S01]  /*154e0*/  LDL.LU R227, [R1+0x16c] ;  /* 0x00016c0001e37983 */ /* 0x000f220000300800 */
[C---:B------:R-:W-:Y:S02]  /*154f0*/  ISETP.LT.OR P2, PT, R44.reuse, 0x9a, !P2 ;  /* 0x0000009a2c00780c */ /* 0x040fe40005741670 */
[C---:B------:R-:W-:Y:S02]  /*15500*/  ISETP.LT.OR P6, PT, R44.reuse, 0x81, !P1 ;  /* 0x000000812c00780c */ /* 0x040fe40004fc1670 */
[C---:B------:R-:W-:Y:S02]  /*15510*/  ISETP.LT.OR P3, PT, R44.reuse, 0x82, !P1 ;  /* 0x000000822c00780c */ /* 0x040fe40004f61670 */
[----:B------:R-:W-:-:S07]  /*15520*/  ISETP.LT.OR P5, PT, R44, 0x81, !P0 ;  /* 0x000000812c00780c */ /* 0x000fce00047a1670 */
[----:B------:R0:W-:Y:S01]  /*15530*/  @!P2 STG.E.U8 desc[UR42][R26.64+0x99], R7 ;  /* 0x000099071a00a986 */ /* 0x0001e2000c10112a */
[----:B------:R-:W-:-:S03]  /*15540*/  ISETP.LT.OR P2, PT, R44, 0x8a, !P1 ;  /* 0x0000008a2c00780c */ /* 0x000fc60004f41670 */
[----:B------:R1:W-:Y:S01]  /*15550*/  @!P6 STG.E.U8 desc[UR42][R28.64+0x80], R9 ;  /* 0x000080091c00e986 */ /* 0x0003e2000c10112a */
[----:B------:R-:W-:-:S03]  /*15560*/  ISETP.LT.OR P6, PT, R44, 0x82, !P0 ;  /* 0x000000822c00780c */ /* 0x000fc600047c1670 */
[----:B------:R1:W-:Y:S01]  /*15570*/  @!P3 STG.E.U8 desc[UR42][R28.64+0x81], R11 ;  /* 0x0000810b1c00b986 */ /* 0x0003e2000c10112a */
[C---:B------:R-:W-:Y:S02]  /*15580*/  ISETP.LT.OR P3, PT, R44.reuse, 0x89, !P1 ;  /* 0x000000892c00780c */ /* 0x040fe40004f61670 */
[----:B------:R-:W-:Y:S02]  /*15590*/  F2FP.SATFINITE.E4M3.F32.PACK_AB_MERGE_C R13, RZ, R4, RZ ;  /* 0x00000004ff0d723e */ /* 0x000fe400048070ff */
[----:B0-----:R-:W-:Y:S02]  /*155a0*/  F2FP.SATFINITE.E4M3.F32.PACK_AB_MERGE_C R7, RZ, R2, RZ ;  /* 0x00000002ff07723e */ /* 0x001fe400048070ff */
[----:B-1----:R-:W-:Y:S01]  /*155b0*/  F2FP.SATFINITE.E4M3.F32.PACK_AB_MERGE_C R9, RZ, R3, RZ ;  /* 0x00000003ff09723e */ /* 0x002fe200048070ff */
[----:B------:R-:W-:Y:S01]  /*155c0*/  @!P5 STG.E.U8 desc[UR42][R30.64+0x80], R13 ;  /* 0x0000800d1e00d986 */ /* 0x000fe2000c10112a */
[----:B------:R-:W-:-:S03]  /*155d0*/  ISETP.LT.OR P5, PT, R44, 0x89, !P0 ;  /* 0x000000892c00780c */ /* 0x000fc600047a1670 */
[----:B------:R0:W-:Y:S01]  /*155e0*/  @!P6 STG.E.U8 desc[UR42][R30.64+0x81], R5 ;  /* 0x000081051e00e986 */ /* 0x0001e2000c10112a */
[----:B------:R-:W-:-:S03]  /*155f0*/  ISETP.LT.OR P6, PT, R44, 0x8a, !P0 ;  /* 0x0000008a2c00780c */ /* 0x000fc600047c1670 */
[----:B------:R1:W-:Y:S01]  /*15600*/  @!P2 STG.E.U8 desc[UR42][R28.64+0x89], R9 ;  /* 0x000089091c00a986 */ /* 0x0003e2000c10112a */
[C---:B------:R-:W-:Y:S01]  /*15610*/  ISETP.LT.OR P2, PT, R44.reuse, 0x92, !P1 ;  /* 0x000000922c00780c */ /* 0x040fe20004f41670 */
[----:B------:R-:W-:Y:S02]  /*15620*/  FMUL R2, R219, UR7 ;  /* 0x00000007db027c20 */ /* 0x000fe40008400000 */
[----:B------:R1:W-:Y:S01]  /*15630*/  @!P3 STG.E.U8 desc[UR42][R28.64+0x88], R7 ;  /* 0x000088071c00b986 */ /* 0x0003e2000c10112a */
[----:B------:R-:W-:Y:S01]  /*15640*/  ISETP.LT.OR P3, PT, R44, 0x91, !P1 ;  /* 0x000000912c00780c */ /* 0x000fe20004f61670 */
[----:B------:R-:W-:Y:S01]  /*15650*/  FMUL R3, R220, UR7 ;  /* 0x00000007dc037c20 */ /* 0x000fe20008400000 */
[----:B------:R-:W-:Y:S01]  /*15660*/  F2FP.SATFINITE.E4M3.F32.PACK_AB_MERGE_C R11, RZ, R0, RZ ;  /* 0x00000000ff0b723e */ /* 0x000fe200048070ff */
[----:B------:R-:W-:Y:S01]  /*15670*/  FMUL R0, R221, UR7 ;  /* 0x00000007dd007c20 */ /* 0x000fe20008400000 */
[----:B0-----:R-:W-:Y:S02]  /*15680*/  F2FP.SATFINITE.E4M3.F32.PACK_AB_MERGE_C R5, RZ, R2, RZ ;  /* 0x00000002ff05723e */ /* 0x001fe400048070ff */
[----:B-1----:R-:W-:Y:S01]  /*15690*/  F2FP.SATFINITE.E4M3.F32.PACK_AB_MERGE_C R9, RZ, R3, RZ ;  /* 0x00000003ff09723e */ /* 0x002fe200048070ff */
[----:B------:R-:W-:Y:S01]  /*156a0*/  @!P5 STG.E.U8 desc[UR42][R30.64+0x88], R11 ;  /* 0x0000880b1e00d986 */ /* 0x000fe2000c10112a */
[----:B------:R-:W-:Y:S01]  /*156b0*/  F2FP.SATFINITE.E4M3.F32.PACK_AB_MERGE_C R7, RZ, R0, RZ ;  /* 0x00000000ff07723e */ /* 0x000fe200048070ff */
[----:B------:R-:W-:-:S02]  /*156c0*/  FMUL R0, R222, UR7 ;  /* 0x00000007de007c20 */ /* 0x000fc40008400000 */
[----:B------:R-:W-:Y:S01]  /*156d0*/  @!P6 STG.E.U8 desc[UR42][R30.64+0x89], R5 ;  /* 0x000089051e00e986 */ /* 0x000fe2000c10112a */
[C---:B------:R-:W-:Y:S02]  /*156e0*/  ISETP.LT.OR P5, PT, R44.reuse, 0x91, !P0 ;  /* 0x000000912c00780c */ /* 0x040fe400047a1670 */
[C---:B------:R-:W-:Y:S01]  /*156f0*/  ISETP.LT.OR P6, PT, R44.reuse, 0x92, !P0 ;  /* 0x000000922c00780c */ /* 0x040fe200047c1670 */
[----:B------:R-:W-:Y:S01]  /*15700*/  @!P2 STG.E.U8 desc[UR42][R28.64+0x91], R9 ;  /* 0x000091091c00a986 */ /* 0x000fe2000c10112a */
[C---:B------:R-:W-:Y:S02]  /*15710*/  ISETP.LT.OR P2, PT, R44.reuse, 0x99, !P1 ;  /* 0x000000992c00780c */ /* 0x040fe40004f41670 */
[C---:B------:R-:W-:Y:S01]  /*15720*/  ISETP.LT.OR P1, PT, R44.reuse, 0x9a, !P1 ;  /* 0x0000009a2c00780c */ /* 0x040fe20004f21670 */
[----:B------:R0:W-:Y:S01]  /*15730*/  @!P3 STG.E.U8 desc[UR42][R28.64+0x90], R7 ;  /* 0x000090071c00b986 */ /* 0x0001e2000c10112a */
[C---:B------:R-:W-:Y:S02]  /*15740*/  ISETP.LT.OR P3, PT, R44.reuse, 0x99, !P0 ;  /* 0x000000992c00780c */ /* 0x040fe40004761670 */
[----:B------:R-:W-:Y:S01]  /*15750*/  F2FP.SATFINITE.E4M3.F32.PACK_AB_MERGE_C R13, RZ, R0, RZ ;  /* 0x00000000ff0d723e */ /* 0x000fe200048070ff */
[----:B------:R-:W-:Y:S01]  /*15760*/  FMUL R0, R223, UR7 ;  /* 0x00000007df007c20 */ /* 0x000fe20008400000 */
[----:B------:R-:W-:-:S04]  /*15770*/  ISETP.LT.OR P0, PT, R44, 0x9a, !P0 ;  /* 0x0000009a2c00780c */ /* 0x000fc80004701670 */
[----:B0-----:R-:W-:Y:S01]  /*15780*/  F2FP.SATFINITE.E4M3.F32.PACK_AB_MERGE_C R7, RZ, R0, RZ ;  /* 0x00000000ff07723e */ /* 0x001fe200048070ff */
[----:B------:R0:W-:Y:S04]  /*15790*/  @!P5 STG.E.U8 desc[UR42][R30.64+0x90], R13 ;  /* 0x0000900d1e00d986 */ /* 0x0001e8000c10112a */
[----:B------:R0:W-:Y:S01]  /*157a0*/  @!P6 STG.E.U8 desc[UR42][R30.64+0x91], R7 ;  /* 0x000091071e00e986 */ /* 0x0001e2000c10112a */
[----:B--2---:R-:W-:-:S05]  /*157b0*/  FMUL R2, R225, UR7 ;  /* 0x00000007e1027c20 */ /* 0x004fca0008400000 */
[----:B------:R-:W-:Y:S01]  /*157c0*/  F2FP.SATFINITE.E4M3.F32.PACK_AB_MERGE_C R9, RZ, R2, RZ ;  /* 0x00000002ff09723e */ /* 0x000fe200048070ff */
[----:B---3--:R-:W-:Y:S01]  /*157d0*/  FMUL R3, R224, UR7 ;  /* 0x00000007e0037c20 */ /* 0x008fe20008400000 */
[----:B----4-:R-:W-:Y:S01]  /*157e0*/  FMUL R4, R226, UR7 ;  /* 0x00000007e2047c20 */ /* 0x010fe20008400000 */
[----:B------:R-:W-:-:S03]  /*157f0*/  FMUL R5, R227, UR7 ;  /* 0x00000007e3057c20 */ /* 0x000fc60008400000 */
[----:B------:R-:W-:Y:S02]  /*15800*/  F2FP.SATFINITE.E4M3.F32.PACK_AB_MERGE_C R3, RZ, R3, RZ ;  /* 0x00000003ff03723e */ /* 0x000fe400048070ff */
[----:B------:R-:W-:Y:S02]  /*15810*/  F2FP.SATFINITE.E4M3.F32.PACK_AB_MERGE_C R11, RZ, R4, RZ ;  /* 0x00000004ff0b723e */ /* 0x000fe400048070ff */
[----:B------:R-:W-:Y:S01]  /*15820*/  F2FP.SATFINITE.E4M3.F32.PACK_AB_MERGE_C R5, RZ, R5, RZ ;  /* 0x00000005ff05723e */ /* 0x000fe200048070ff */
[----:B------:R0:W-:Y:S04]  /*15830*/  @!P2 STG.E.U8 desc[UR42][R28.64+0x98], R9 ;  /* 0x000098091c00a986 */ /* 0x0001e8000c10112a */
[----:B------:R0:W-:Y:S04]  /*15840*/  @!P1 STG.E.U8 desc[UR42][R28.64+0x99], R3 ;  /* 0x000099031c009986 */ /* 0x0001e8000c10112a */
[----:B------:R0:W-:Y:S04]  /*15850*/  @!P3 STG.E.U8 desc[UR42][R30.64+0x98], R11 ;  /* 0x0000980b1e00b986 */ /* 0x0001e8000c10112a */
[----:B------:R0:W-:Y:S02]  /*15860*/  @!P0 STG.E.U8 desc[UR42][R30.64+0x99], R5 ;  /* 0x000099051e008986 */ /* 0x0001e4000c10112a */
.L_x_357:
[----:B------:R-:W-:Y:S05]  /*15870*/  BSYNC B0 ;  /* 0x0000000000007941 */ /* 0x000fea0003800000 */
.L_x_35:
[----:B0----5:R-:W2:Y:S04]  /*15880*/  LDL.LU R3, [R1+0x178] ;  /* 0x0001780001037983 */ /* 0x021ea80000300800 */
[----:B------:R-:W2:Y:S01]  /*15890*/  LDL.LU R2, [R1+0x17c] ;  /* 0x00017c0001027983 */ /* 0x000ea20000300800 */
[----:B------:R-:W-:Y:S01]  /*158a0*/  ULDC UR12, c[0x0][0xc] ;  /* 0x00000300000c7ab9 */ /* 0x000fe20000000800 */
[----:B------:R-:W-:Y:S01]  /*158b0*/  ULDC UR13, c[0x0][0x10] ;  /* 0x00000400000d7ab9 */ /* 0x000fe20000000800 */
[----:B------:R-:W2:Y:S01]  /*158c0*/  LDC R5, c[0x0][0x14] ;  /* 0x00000500ff057b82 */ /* 0x000ea20000000800 */
[----:B------:R-:W-:Y:S01]  /*158d0*/  UIMAD.WIDE.U32 UR12, UR12, UR13, URZ ;  /* 0x0000000d0c0c72a5 */ /* 0x000fe2000f8e003f */
[----:B------:R-:W-:-:S05]  /*158e0*/  PRMT R0, RZ, 0x7610, R0 ;  /* 0x00007610ff007816 */ /* 0x000fca0000000000 */
[----:B--2---:R-:W-:-:S04]  /*158f0*/  IMAD.WIDE.U32 R2, R5, UR12, R2 ;  /* 0x0000000c05027c25 */ /* 0x004fc8000f8e0002 */
[----:B------:R-:W-:Y:S01]  /*15900*/  IMAD R5, R5, UR13, RZ ;  /* 0x0000000d05057c24 */ /* 0x000fe2000f8e02ff */
[----:B------:R-:W-:Y:S01]  /*15910*/  ULDC.64 UR12, c[0x0][0x650] ;  /* 0x00019400000c7ab9 */ /* 0x000fe20000000a00 */
[----:B------:R-:W-:Y:S01]  /*15920*/  IMAD.MOV.U32 R11, RZ, RZ, R2 ;  /* 0x000000ffff0b7224 */ /* 0x000fe200078e0002 */
[----:B------:R-:W-:Y:S01]  /*15930*/  ISETP.GE.U32.AND P0, PT, R2, UR12, PT ;  /* 0x0000000c02007c0c */ /* 0x000fe2000bf06070 */
[----:B------:R-:W-:Y:S02]  /*15940*/  IMAD.IADD R13, R3, 0x1, R5 ;  /* 0x00000001030d7824 */ /* 0x000fe400078e0205 */
[----:B------:R-:W-:-:S03]  /*15950*/  IMAD.MOV.U32 R2, RZ, RZ, -0x1 ;  /* 0xffffffffff027424 */ /* 0x000fc600078e00ff */
[----:B------:R0:W-:Y:S01]  /*15960*/  STL [R1+0x178], R13 ;  /* 0x0001780d01007387 */ /* 0x0001e20000100800 */
[----:B------:R-:W-:Y:S01]  /*15970*/  ISETP.GE.U32.AND.EX P0, PT, R13, UR13, PT, P0 ;  /* 0x0000000d0d007c0c */ /* 0x000fe2000bf06100 */
[----:B------:R-:W-:Y:S02]  /*15980*/  UMOV UR13, 0xffffffff ;  /* 0xffffffff000d7882 */ /* 0x000fe40000000000 */
[----:B------:R0:W-:Y:S04]  /*15990*/  STL [R1+0x17c], R11 ;  /* 0x00017c0b01007387 */ /* 0x0001e80000100800 */
[----:B------:R0:W-:Y:S06]  /*159a0*/  STL [R1+0x184], R2 ;  /* 0x0001840201007387 */ /* 0x0001ec0000100800 */
[----:B------:R-:W-:Y:S05]  /*159b0*/  @P0 BRA `(.L_x_358) ;  /* 0x0000000400740947 */ /* 0x000fea0003800000 */
[----:B------:R-:W2:Y:S01]  /*159c0*/  S2R R8, SR_CTAID.X ;  /* 0x0000000000087919 */ /* 0x000ea20000002500 */
[----:B------:R-:W-:Y:S01]  /*159d0*/  ULDC.64 UR18, c[0x0][0x628] ;  /* 0x00018a0000127ab9 */ /* 0x000fe20000000a00 */
[----:B------:R-:W0:Y:S01]  /*159e0*/  LDC R9, c[0x0][0x144] ;  /* 0x00005100ff097b82 */ /* 0x000e220000000800 */
[----:B------:R-:W-:Y:S01]  /*159f0*/  ULDC UR11, c[0x0][0x150] ;  /* 0x00005400000b7ab9 */ /* 0x000fe20000000800 */
[----:B------:R-:W0:Y:S01]  /*15a00*/  S2R R12, SR_CTAID.Y ;  /* 0x00000000000c7919 */ /* 0x000e220000002600 */
[----:B------:R-:W-:Y:S01]  /*15a10*/  ISETP.NE.U32.AND P0, PT, RZ, UR18, PT ;  /* 0x00000012ff007c0c */ /* 0x000fe2000bf05070 */
[----:B------:R-:W-:Y:S01]  /*15a20*/  ULDC UR21, c[0x0][0x630] ;  /* 0x00018c0000157ab9 */ /* 0x000fe20000000800 */
[----:B------:R-:W-:Y:S02]  /*15a30*/  R2UR UR16, R11 ;  /* 0x000000000b1072ca */ /* 0x000fe400000e0000 */
[----:B------:R-:W-:Y:S01]  /*15a40*/  ISETP.NE.AND.EX P0, PT, RZ, UR19, PT, P0 ;  /* 0x00000013ff007c0c */ /* 0x000fe2000bf05300 */
[----:B------:R-:W0:Y:S01]  /*15a50*/  LDC.64 R6, c[0x0][0x620] ;  /* 0x00018800ff067b82 */ /* 0x000e220000000a00 */
[----:B------:R-:W-:-:S02]  /*15a60*/  R2UR UR17, R13 ;  /* 0x000000000d1172ca */ /* 0x000fc400000e0000 */
[----:B--2---:R-:W-:-:S05]  /*15a70*/  I2FP.F32.U32 R0, R8 ;  /* 0x0000000800007245 */ /* 0x004fca0000201000 */
[----:B------:R-:W-:-:S06]  /*15a80*/  FMUL R0, R0, UR11 ;  /* 0x0000000b00007c20 */ /* 0x000fcc0008400000 */
[----:B------:R-:W2:Y:S01]  /*15a90*/  F2I.U32.TRUNC.NTZ R0, R0 ;  /* 0x0000000000007305 */ /* 0x000ea2000020f000 */
        /* <DEDUP_REMOVED lines=13> */
.L_x_359:
[----:B------:R-:W-:Y:S01]  /*15b70*/  USHF.R.U64 UR13, UR16, UR21, UR17 ;  /* 0x00000015100d7299 */ /* 0x000fe20008001211 */
[----:B------:R-:W5:Y:S01]  /*15b80*/  LDC.64 R20, c[0x0][0x640] ;  /* 0x00019000ff147b82 */ /* 0x000f620000000a00 */
[----:B------:R-:W-:Y:S01]  /*15b90*/  USHF.R.U32.HI UR11, URZ, UR21, UR17 ;  /* 0x000000153f0b7299 */ /* 0x000fe20008011611 */
[----:B--2---:R-:W-:Y:S02]  /*15ba0*/  IMAD.MOV R10, RZ, RZ, -R0 ;  /* 0x000000ffff0a7224 */ /* 0x004fe400078e0a00 */
[----:B0-----:R-:W-:Y:S01]  /*15bb0*/  IMAD.MOV.U32 R2, RZ, RZ, R11 ;  /* 0x000000ffff027224 */ /* 0x001fe200078e000b */
[----:B------:R-:W-:Y:S01]  /*15bc0*/  IADD3 R5, P0, RZ, -UR13, RZ ;  /* 0x8000000dff057c10 */ /* 0x000fe2000ff1e0ff */
[----:B------:R-:W-:Y:S02]  /*15bd0*/  IMAD R17, R9, R10, R8 ;  /* 0x0000000a09117224 */ /* 0x000fe400078e0208 */
[----:B------:R-:W0:Y:S02]  /*15be0*/  LDC R4, c[0x0][0x618] ;  /* 0x00018600ff047b82 */ /* 0x000e240000000800 */
[----:B------:R-:W-:Y:S01]  /*15bf0*/  IMAD.X R3, RZ, RZ, ~UR11, P0 ;  /* 0x8000000bff037e24 */ /* 0x000fe200080e06ff */
[----:B------:R-:W-:-:S03]  /*15c00*/  ULDC UR11, c[0x0][0x154] ;  /* 0x00005500000b7ab9 */ /* 0x000fc60000000800 */
[-C--:B------:R-:W-:Y:S02]  /*15c10*/  IMAD R0, R3, R6.reuse, RZ ;  /* 0x0000000603007224 */ /* 0x080fe400078e02ff */
[----:B------:R-:W2:Y:S01]  /*15c20*/  LDC R14, c[0x0][0x608] ;  /* 0x00018200ff0e7b82 */ /* 0x000ea20000000800 */
[----:B------:R-:W-:Y:S02]  /*15c30*/  IMAD.MOV.U32 R3, RZ, RZ, R13 ;  /* 0x000000ffff037224 */ /* 0x000fe400078e000d */
[----:B------:R-:W-:-:S05]  /*15c40*/  IMAD.WIDE.U32 R2, R5, R6, R2 ;  /* 0x0000000605027225 */ /* 0x000fca00078e0002 */
[----:B------:R-:W1:Y:S01]  /*15c50*/  LDC R18, c[0x0][0x658] ;  /* 0x00019600ff127b82 */ /* 0x000e620000000800 */
[----:B------:R-:W-:Y:S01]  /*15c60*/  IMAD R5, R5, R7, R0 ;  /* 0x0000000705057224 */ /* 0x000fe200078e0200 */
[----:B------:R-:W-:Y:S01]  /*15c70*/  I2FP.F32.U32 R0, R12 ;  /* 0x0000000c00007245 */ /* 0x000fe20000201000 */
[----:B------:R-:W-:Y:S01]  /*15c80*/  IMAD.MOV.U32 R7, RZ, RZ, 0x1 ;  /* 0x00000001ff077424 */ /* 0x000fe200078e00ff */
[----:B-----5:R-:W-:Y:S01]  /*15c90*/  ISETP.NE.U32.AND P0, PT, R20, RZ, PT ;  /* 0x000000ff1400720c */ /* 0x020fe20003f05070 */
[----:B------:R-:W-:Y:S02]  /*15ca0*/  IMAD.IADD R3, R3, 0x1, R5 ;  /* 0x0000000103037824 */ /* 0x000fe400078e0205 */
[----:B------:R-:W-:Y:S01]  /*15cb0*/  FMUL R0, R0, UR11 ;  /* 0x0000000b00007c20 */ /* 0x000fe20008400000 */
[----:B------:R-:W3:Y:S01]  /*15cc0*/  LDC R15, c[0x0][0x148] ;  /* 0x00005200ff0f7b82 */ /* 0x000ee20000000800 */
[----:B------:R-:W-:Y:S01]  /*15cd0*/  ISETP.NE.AND.EX P0, PT, R21, RZ, PT, P0 ;  /* 0x000000ff1500720c */ /* 0x000fe20003f05300 */
[----:B------:R-:W-:Y:S01]  /*15ce0*/  IMAD.MOV.U32 R5, RZ, RZ, -0x1 ;  /* 0xffffffffff057424 */ /* 0x000fe200078e00ff */
[-CC-:B0-----:R-:W-:Y:S01]  /*15cf0*/  SHF.R.U64 R10, R2, R4.reuse, R3.reuse ;  /* 0x00000004020a7219 */ /* 0x181fe20000001203 */
[----:B------:R0:W0:Y:S01]  /*15d00*/  F2I.U32.TRUNC.NTZ R13, R0 ;  /* 0x00000000000d7305 */ /* 0x000022000020f000 */
[----:B------:R-:W-:-:S03]  /*15d10*/  SHF.R.U32.HI R3, RZ, R4, R3 ;  /* 0x00000004ff037219 */ /* 0x000fc60000011603 */
[----:B------:R-:W0:Y:S01]  /*15d20*/  LDC R16, c[0x0][0x600] ;  /* 0x00018000ff107b82 */ /* 0x000e220000000800 */
[-CC-:B--2---:R-:W-:Y:S02]  /*15d30*/  SHF.R.U64 R8, R10, R14.reuse, R3.reuse ;  /* 0x0000000e0a087219 */ /* 0x184fe40000001203 */
[----:B------:R-:W-:-:S05]  /*15d40*/  SHF.R.U32.HI R3, RZ, R14, R3 ;  /* 0x0000000eff037219 */ /* 0x000fca0000011603 */
[----:B------:R-:W2:Y:S01]  /*15d50*/  LDC R22, c[0x0][0x648] ;  /* 0x00019200ff167b82 */ /* 0x000ea20000000800 */
[-CC-:B-1----:R-:W-:Y:S02]  /*15d60*/  SHF.R.U64 R11, R8, R18.reuse, R3.reuse ;  /* 0x00000012080b7219 */ /* 0x182fe40000001203 */
[-C--:B------:R-:W-:Y:S02]  /*15d70*/  SHF.L.U32 R5, R5, R18.reuse, RZ ;  /* 0x0000001205057219 */ /* 0x080fe400000006ff */
[-C--:B------:R-:W-:Y:S01]  /*15d80*/  SHF.R.U32.HI R3, RZ, R18.reuse, R3 ;  /* 0x00000012ff037219 */ /* 0x080fe20000011603 */
[----:B------:R-:W-:Y:S01]  /*15d90*/  IMAD.MOV.U32 R2, RZ, RZ, R11 ;  /* 0x000000ffff027224 */ /* 0x000fe200078e000b */
[----:B------:R-:W-:Y:S01]  /*15da0*/  SHF.L.U32 R42, R7, R18, RZ ;  /* 0x00000012072a7219 */ /* 0x000fe200000006ff */
[----:B------:R-:W1:Y:S01]  /*15db0*/  LDC R23, c[0x0][0x638] ;  /* 0x00018e00ff177b82 */ /* 0x000e620000000800 */
[----:B------:R-:W-:-:S07]  /*15dc0*/  LOP3.LUT R19, RZ, R5, RZ, 0x33, !PT ;  /* 0x00000005ff137212 */ /* 0x000fce00078e33ff */
[----:B------:R-:W0:Y:S01]  /*15dd0*/  LDC R24, c[0x0][0x610] ;  /* 0x00018400ff187b82 */ /* 0x000e220000000800 */
[----:B------:R-:W-:Y:S05]  /*15de0*/  @!P0 BRA `(.L_x_360) ;  /* 0x0000000000288947 */ /* 0x000fea0003800000 */
[----:B0-----:R-:W0:Y:S02]  /*15df0*/  LDC R0, c[0x0][0x64c] ;  /* 0x00019300ff007b82 */ /* 0x001e240000000800 */
[----:B0-----:R-:W-:-:S05]  /*15e00*/  IADD3 R7, P0, R11, R0, RZ ;  /* 0x000000000b077210 */ /* 0x001fca0007f1e0ff */
        /* <DEDUP_REMOVED lines=8> */
.L_x_360:
[----:B0-2---:R-:W-:Y:S01]  /*15e90*/  SHF.R.U64 R0, R2, R22, R3 ;  /* 0x0000001602007219 */ /* 0x005fe20000001203 */
[----:B------:R-:W-:Y:S01]  /*15ea0*/  VIADD R5, R16, 0xffffffff ;  /* 0xffffffff10057836 */ /* 0x000fe20000000000 */
[----:B------:R-:W-:Y:S01]  /*15eb0*/  LOP3.LUT R3, R8, R19, RZ, 0xc0, !PT ;  /* 0x0000001308037212 */ /* 0x000fe200078ec0ff */
[----:B------:R-:W-:Y:S02]  /*15ec0*/  IMAD.MOV R13, RZ, RZ, -R13 ;  /* 0x000000ffff0d7224 */ /* 0x000fe400078e0a0d */
[----:B------:R-:W-:Y:S02]  /*15ed0*/  IMAD.MOV R2, RZ, RZ, -R0 ;  /* 0x000000ffff027224 */ /* 0x000fe400078e0a00 */
[----:B------:R-:W-:Y:S01]  /*15ee0*/  IMAD R42, R42, R0, R3 ;  /* 0x000000002a2a7224 */ /* 0x000fe200078e0203 */
[----:B------:R-:W-:Y:S01]  /*15ef0*/  LOP3.LUT R3, R10, R5, RZ, 0xc0, !PT ;  /* 0x000000050a037212 */ /* 0x000fe200078ec0ff */
[----:B---3--:R-:W-:Y:S02]  /*15f00*/  @P4 IMAD R17, R15, R13, R12 ;  /* 0x0000000d0f114224 */ /* 0x008fe400078e020c */
[----:B-1----:R-:W-:-:S02]  /*15f10*/  IMAD R0, R2, R23, R11 ;  /* 0x0000001702007224 */ /* 0x002fc400078e020b */
[----:B------:R-:W-:Y:S02]  /*15f20*/  IMAD.MOV.U32 R2, RZ, RZ, 0x1 ;  /* 0x00000001ff027424 */ /* 0x000fe400078e00ff */
[----:B------:R-:W-:Y:S02]  /*15f30*/  IMAD R42, R42, R24, R17 ;  /* 0x000000182a2a7224 */ /* 0x000fe400078e0211 */
[----:B------:R-:W-:Y:S01]  /*15f40*/  IMAD R3, R0, R16, R3 ;  /* 0x0000001000037224 */ /* 0x000fe200078e0203 */
[----:B------:R-:W-:-:S04]  /*15f50*/  PRMT R0, R2, 0x7610, R0 ;  /* 0x0000761002007816 */ /* 0x000fc80000000000 */
[----:B------:R-:W-:Y:S02]  /*15f60*/  SEL R2, R3, R42, !P4 ;  /* 0x0000002a03027207 */ /* 0x000fe40006000000 */
[----:B------:R-:W-:-:S03]  /*15f70*/  SEL R42, R42, R3, !P4 ;  /* 0x000000032a2a7207 */ /* 0x000fc60006000000 */
[----:B------:R2:W-:Y:S04]  /*15f80*/  STL [R1+0x184], R2 ;  /* 0x0001840201007387 */ /* 0x0005e80000100800 */
.L_x_358:
[----:B------:R-:W-:Y:S01]  /*15f90*/  UIADD3 UR5, UR10, UR5, URZ ;  /* 0x000000050a057290 */ /* 0x000fe2000fffe03f */
[----:B------:R0:W-:Y:S01]  /*15fa0*/  STL [R1+0x180], R42 ;  /* 0x0001802a01007387 */ /* 0x0001e20000100800 */
[----:B------:R-:W-:Y:S02]  /*15fb0*/  LOP3.LUT P0, RZ, R0, 0xff, RZ, 0xc0, !PT ;  /* 0x000000ff00ff7812 */ /* 0x000fe4000780c0ff */
[----:B------:R-:W-:Y:S02]  /*15fc0*/  USHF.R.U32.HI UR11, URZ, 0x1, UR5 ;  /* 0x000000013f0b7899 */ /* 0x000fe40008011605 */
[----:B------:R-:W-:Y:S02]  /*15fd0*/  UISETP.GT.U32.AND UP0, UPT, UR5, 0x1, UPT ;  /* 0x000000010500788c */ /* 0x000fe4000bf04070 */
[----:B------:R-:W-:Y:S02]  /*15fe0*/  ULOP3.LUT UR11, UR11, 0x1, URZ, 0xc0, !UPT ;  /* 0x000000010b0b7892 */ /* 0x000fe4000f8ec03f */
[----:B------:R-:W-:-:S02]  /*15ff0*/  UISETP.LT.U32.AND UP0, UPT, UR10, 0x2, UP0 ;  /* 0x000000020a00788c */ /* 0x000fc40008701070 */
[----:B------:R-:W-:Y:S02]  /*16000*/  UISETP.NE.U32.AND UP1, UPT, UR11, 0x1, UPT ;  /* 0x000000010b00788c */ /* 0x000fe4000bf25070 */
[----:B------:R-:W-:Y:S02]  /*16010*/  USEL UR12, URZ, 0x1, !UP0 ;  /* 0x000000013f0c7887 */ /* 0x000fe4000c000000 */
[----:B------:R-:W-:Y:S02]  /*16020*/  UISETP.GT.U32.AND UP1, UPT, UR10, 0x1, !UP1 ;  /* 0x000000010a00788c */ /* 0x000fe4000cf24070 */
[----:B------:R-:W-:Y:S02]  /*16030*/  ULOP3.LUT UR5, UR5, 0x1, URZ, 0xc0, !UPT ;  /* 0x0000000105057892 */ /* 0x000fe4000f8ec03f */
[----:B------:R-:W-:-:S04]  /*16040*/  USEL UR11, URZ, 0x1, !UP1 ;  /* 0x000000013f0b7887 */ /* 0x000fc8000c800000 */
[----:B------:R-:W-:Y:S01]  /*16050*/  ULOP3.LUT UR4, UR11, UR4, UR12, 0x96, !UPT ;  /* 0x000000040b047292 */ /* 0x000fe2000f8e960c */
[----:B0-----:R-:W-:Y:S11]  /*16060*/  @P0 BRA `(.L_x_361) ;  /* 0xfffffeb000980947 */ /* 0x001ff6000383ffff */
[----:B------:R-:W-:Y:S05]  /*16070*/  EXIT ;  /* 0x000000000000794d */ /* 0x000fea0003800000 */
.L_x_7:
[----:B0-----:R-:W2:Y:S01]  /*16080*/  LDL R16, [R1+0x17c] ;  /* 0x00017c0001107983 */ /* 0x001ea20000100800 */
[----:B------:R-:W-:-:S03]  /*16090*/  ULDC.64 UR4, c[0x0][0x650] ;  /* 0x0001940000047ab9 */ /* 0x000fc60000000a00 */
[----:B------:R-:W3:Y:S01]  /*160a0*/  LDL R20, [R1+0x178] ;  /* 0x0001780001147983 */ /* 0x000ee20000100800 */
[----:B------:R-:W-:Y:S01]  /*160b0*/  PRMT R0, RZ, 0x7610, R0 ;  /* 0x00007610ff007816 */ /* 0x000fe20000000000 */
[----:B------:R-:W-:Y:S02]  /*160c0*/  IMAD.MOV.U32 R4, RZ, RZ, -0x1 ;  /* 0xffffffffff047424 */ /* 0x000fe400078e00ff */
[----:B------:R-:W-:Y:S02]  /*160d0*/  IMAD.MOV.U32 R5, RZ, RZ, -0x1 ;  /* 0xffffffffff057424 */ /* 0x000fe400078e00ff */
[----:B------:R-:W-:Y:S01]  /*160e0*/  IMAD.MOV.U32 R6, RZ, RZ, -0x1 ;  /* 0xffffffffff067424 */ /* 0x000fe200078e00ff */
[----:B--2---:R-:W-:-:S04]  /*160f0*/  ISETP.GE.U32.AND P0, PT, R16, UR4, PT ;  /* 0x0000000410007c0c */ /* 0x004fc8000bf06070 */
[----:B---3--:R-:W-:-:S13]  /*16100*/  ISETP.GE.U32.AND.EX P0, PT, R20, UR5, PT, P0 ;  /* 0x0000000514007c0c */ /* 0x008fda000bf06100 */
[----:B------:R-:W-:Y:S05]  /*16110*/  @P0 BRA `(.L_x_362) ;  /* 0x0000000400300947 */ /* 0x000fea0003800000 */
[----:B------:R-:W0:Y:S01]  /*16120*/  LDC.64 R14, c[0x0][0x628] ;  /* 0x00018a00ff0e7b82 */ /* 0x000e220000000a00 */
[----:B------:R-:W-:Y:S02]  /*16130*/  IMAD.MOV.U32 R8, RZ, RZ, R16 ;  /* 0x000000ffff087224 */ /* 0x000fe400078e0010 */
[----:B------:R-:W-:-:S05]  /*16140*/  IMAD.MOV.U32 R9, RZ, RZ, R20 ;  /* 0x000000ffff097224 */ /* 0x000fca00078e0014 */
[----:B------:R-:W1:Y:S08]  /*16150*/  LDC R10, c[0x0][0x630] ;  /* 0x00018c00ff0a7b82 */ /* 0x000e700000000800 */
[----:B------:R-:W2:Y:S01]  /*16160*/  LDC.64 R18, c[0x0][0x620] ;  /* 0x00018800ff127b82 */ /* 0x000ea20000000a00 */
[----:B0-----:R-:W-:-:S04]  /*16170*/  ISETP.NE.U32.AND P0, PT, R14, RZ, PT ;  /* 0x000000ff0e00720c */ /* 0x001fc80003f05070 */
[----:B------:R-:W-:-:S13]  /*16180*/  ISETP.NE.AND.EX P0, PT, R15, RZ, PT, P0 ;  /* 0x000000ff0f00720c */ /* 0x000fda0003f05300 */
[----:B-12---:R-:W-:Y:S05]  /*16190*/  @!P0 BRA `(.L_x_363) ;  /* 0x0000000000288947 */ /* 0x006fea0003800000 */
[----:B------:R-:W0:Y:S02]  /*161a0*/  LDC R0, c[0x0][0x634] ;  /* 0x00018d00ff007b82 */ /* 0x000e240000000800 */
        /* <DEDUP_REMOVED lines=9> */
.L_x_363:
[----:B------:R-:W0:Y:S01]  /*16240*/  LDC.64 R22, c[0x0][0x640] ;  /* 0x00019000ff167b82 */ /* 0x000e220000000a00 */
[-CC-:B------:R-:W-:Y:S01]  /*16250*/  SHF.R.U64 R14, R8, R10.reuse, R9.reuse ;  /* 0x0000000a080e7219 */ /* 0x180fe20000001209 */
[----:B------:R-:W-:Y:S01]  /*16260*/  IMAD.MOV.U32 R4, RZ, RZ, R16 ;  /* 0x000000ffff047224 */ /* 0x000fe200078e0010 */
[----:B------:R-:W-:Y:S02]  /*16270*/  SHF.R.U32.HI R0, RZ, R10, R9 ;  /* 0x0000000aff007219 */ /* 0x000fe40000011609 */
[----:B------:R-:W-:-:S03]  /*16280*/  IADD3 R7, P0, RZ, -R14, RZ ;  /* 0x8000000eff077210 */ /* 0x000fc60007f1e0ff */
[----:B------:R-:W1:Y:S02]  /*16290*/  LDC R6, c[0x0][0x618] ;  /* 0x00018600ff067b82 */ /* 0x000e640000000800 */
[----:B------:R-:W-:-:S04]  /*162a0*/  IMAD.X R5, RZ, RZ, ~R0, P0 ;  /* 0x000000ffff057224 */ /* 0x000fc800000e0e00 */
[-C--:B------:R-:W-:Y:S02]  /*162b0*/  IMAD R0, R5, R18.reuse, RZ ;  /* 0x0000001205007224 */ /* 0x080fe400078e02ff */
[----:B------:R-:W2:Y:S01]  /*162c0*/  LDC R8, c[0x0][0x608] ;  /* 0x00018200ff087b82 */ /* 0x000ea20000000800 */
[----:B------:R-:W-:Y:S02]  /*162d0*/  IMAD.MOV.U32 R5, RZ, RZ, R20 ;  /* 0x000000ffff057224 */ /* 0x000fe400078e0014 */
[----:B------:R-:W-:-:S05]  /*162e0*/  IMAD.WIDE.U32 R4, R7, R18, R4 ;  /* 0x0000001207047225 */ /* 0x000fca00078e0004 */
[----:B------:R-:W3:Y:S01]  /*162f0*/  LDC R21, c[0x0][0x658] ;  /* 0x00019600ff157b82 */ /* 0x000ee20000000800 */
[----:B------:R-:W-:Y:S01]  /*16300*/  IMAD R7, R7, R19, R0 ;  /* 0x0000001307077224 */ /* 0x000fe200078e0200 */
[----:B0-----:R-:W-:-:S03]  /*16310*/  ISETP.NE.U32.AND P0, PT, R22, RZ, PT ;  /* 0x000000ff1600720c */ /* 0x001fc60003f05070 */
[----:B------:R-:W-:Y:S01]  /*16320*/  IMAD.IADD R5, R5, 0x1, R7 ;  /* 0x0000000105057824 */ /* 0x000fe200078e0207 */
[----:B------:R-:W-:Y:S02]  /*16330*/  ISETP.NE.AND.EX P0, PT, R23, RZ, PT, P0 ;  /* 0x000000ff1700720c */ /* 0x000fe40003f05300 */
[----:B------:R-:W0:Y:S02]  /*16340*/  LDC R18, c[0x0][0x600] ;  /* 0x00018000ff127b82 */ /* 0x000e240000000800 */
[-CC-:B-1----:R-:W-:Y:S01]  /*16350*/  SHF.R.U64 R10, R4, R6.reuse, R5.reuse ;  /* 0x00000006040a7219 */ /* 0x182fe20000001205 */
[----:B------:R-:W-:Y:S01]  /*16360*/  IMAD.MOV.U32 R4, RZ, RZ, -0x1 ;  /* 0xffffffffff047424 */ /* 0x000fe200078e00ff */
[----:B------:R-:W-:-:S04]  /*16370*/  SHF.R.U32.HI R5, RZ, R6, R5 ;  /* 0x00000006ff057219 */ /* 0x000fc80000011605 */
[----:B------:R-:W1:Y:S01]  /*16380*/  LDC R19, c[0x0][0x648] ;  /* 0x00019200ff137b82 */ /* 0x000e620000000800 */
[-CC-:B--2---:R-:W-:Y:S02]  /*16390*/  SHF.R.U64 R17, R10, R8.reuse, R5.reuse ;  /* 0x000000080a117219 */ /* 0x184fe40000001205 */
[----:B------:R-:W-:-:S05]  /*163a0*/  SHF.R.U32.HI R0, RZ, R8, R5 ;  /* 0x00000008ff007219 */ /* 0x000fca0000011605 */
[----:B------:R-:W2:Y:S01]  /*163b0*/  LDC R20, c[0x0][0x638] ;  /* 0x00018e00ff147b82 */ /* 0x000ea20000000800 */
[-C--:B---3--:R-:W-:Y:S02]  /*163c0*/  SHF.L.U32 R4, R4, R21.reuse, RZ ;  /* 0x0000001504047219 */ /* 0x088fe400000006ff */
[-CC-:B------:R-:W-:Y:S02]  /*163d0*/  SHF.R.U64 R16, R17, R21.reuse, R0.reuse ;  /* 0x0000001511107219 */ /* 0x180fe40000001200 */
[----:B------:R-:W-:Y:S01]  /*163e0*/  SHF.R.U32.HI R5, RZ, R21, R0 ;  /* 0x00000015ff057219 */ /* 0x000fe20000011600 */
[----:B------:R-:W-:Y:S01]  /*163f0*/  IMAD.MOV.U32 R0, RZ, RZ, 0x1 ;  /* 0x00000001ff007424 */ /* 0x000fe200078e00ff */
[----:B------:R-:W-:Y:S01]  /*16400*/  LOP3.LUT R24, RZ, R4, RZ, 0x33, !PT ;  /* 0x00000004ff187212 */ /* 0x000fe200078e33ff */
[----:B------:R-:W3:Y:S01]  /*16410*/  LDC R25, c[0x0][0x610] ;  /* 0x00018400ff197b82 */ /* 0x000ee20000000800 */
[----:B------:R-:W-:Y:S01]  /*16420*/  IMAD.MOV.U32 R4, RZ, RZ, R16 ;  /* 0x000000ffff047224 */ /* 0x000fe200078e0010 */
[----:B------:R-:W-:Y:S06]  /*16430*/  @!P0 BRA `(.L_x_364) ;  /* 0x0000000000288947 */ /* 0x000fec0003800000 */
        /* <DEDUP_REMOVED lines=10> */
.L_x_364:
[----:B-1----:R-:W-:Y:S01]  /*164e0*/  SHF.R.U64 R3, R4, R19, R5 ;  /* 0x0000001304037219 */ /* 0x002fe20000001205 */
[----:B0-----:R-:W-:Y:S01]  /*164f0*/  VIADD R7, R18, 0xffffffff ;  /* 0xffffffff12077836 */ /* 0x001fe20000000000 */
[----:B------:R-:W-:Y:S01]  /*16500*/  SHF.L.U32 R4, R0, R21, RZ ;  /* 0x0000001500047219 */ /* 0x000fe200000006ff */
[----:B------:R-:W-:Y:S01]  /*16510*/  @P4 IMAD R11, R13, R12, R2 ;  /* 0x0000000c0d0b4224 */ /* 0x000fe200078e0202 */
[----:B------:R-:W-:Y:S01]  /*16520*/  LOP3.LUT R0, R17, R24, RZ, 0xc0, !PT ;  /* 0x0000001811007212 */ /* 0x000fe200078ec0ff */
[----:B------:R-:W-:Y:S02]  /*16530*/  IMAD.MOV R5, RZ, RZ, -R3 ;  /* 0x000000ffff057224 */ /* 0x000fe400078e0a03 */
[----:B------:R-:W-:Y:S02]  /*16540*/  IMAD.MOV.U32 R2, RZ, RZ, 0x1 ;  /* 0x00000001ff027424 */ /* 0x000fe400078e00ff */
[----:B------:R-:W-:Y:S01]  /*16550*/  IMAD R4, R4, R3, R0 ;  /* 0x0000000304047224 */ /* 0x000fe200078e0200 */
[----:B------:R-:W-:Y:S01]  /*16560*/  LOP3.LUT R3, R10, R7, RZ, 0xc0, !PT ;  /* 0x000000070a037212 */ /* 0x000fe200078ec0ff */
[----:B--2---:R-:W-:-:S02]  /*16570*/  IMAD R0, R5, R20, R16 ;  /* 0x0000001405007224 */ /* 0x004fc400078e0210 */
[----:B---3--:R-:W-:Y:S02]  /*16580*/  IMAD R4, R4, R25, R11 ;  /* 0x0000001904047224 */ /* 0x008fe400078e020b */
[----:B------:R-:W-:Y:S01]  /*16590*/  IMAD R3, R0, R18, R3 ;  /* 0x0000001200037224 */ /* 0x000fe200078e0203 */
[----:B------:R-:W-:Y:S01]  /*165a0*/  PRMT R0, R2, 0x7610, R0 ;  /* 0x0000761002007816 */ /* 0x000fe20000000000 */
[----:B------:R-:W-:-:S03]  /*165b0*/  IMAD.MOV.U32 R6, RZ, RZ, R14 ;  /* 0x000000ffff067224 */ /* 0x000fc600078e000e */
[----:B------:R-:W-:Y:S02]  /*165c0*/  SEL R5, R3, R4, !P4 ;  /* 0x0000000403057207 */ /* 0x000fe40006000000 */
[----:B------:R-:W-:-:S07]  /*165d0*/  SEL R4, R4, R3, !P4 ;  /* 0x0000000304047207 */ /* 0x000fce0006000000 */
.L_x_362:
[----:B------:R-:W-:-:S08]  /*165e0*/  NOP ;  /* 0x0000000000007918 */ /* 0x000fd00000000000 */
[----:B------:R-:W0:-:S00]  /*165f0*/  USETMAXREG.DEALLOC.CTAPOOL 0x28 ;  /* 0x00000028000079c8 */ /* 0x000e0000080e0500 */
[----:B------:R-:W-:-:S13]  /*16600*/  ISETP.NE.AND P0, PT, RZ, UR7, PT ;  /* 0x00000007ff007c0c */ /* 0x000fda000bf05270 */
[----:B------:R-:W-:Y:S05]  /*16610*/  @P0 EXIT ;  /* 0x000000000000094d */ /* 0x000fea0003800000 */
[----:B0-----:R-:W-:Y:S01]  /*16620*/  LOP3.LUT P0, RZ, R0, 0xff, RZ, 0xc0, !PT ;  /* 0x000000ff00ff7812 */ /* 0x001fe2000780c0ff */
[----:B------:R-:W-:Y:S02]  /*16630*/  IMAD.MOV.U32 R13, RZ, RZ, 0x1 ;  /* 0x00000001ff0d7424 */ /* 0x000fe400078e00ff */
[----:B------:R-:W-:-:S10]  /*16640*/  IMAD.MOV.U32 R12, RZ, RZ, RZ ;  /* 0x000000ffff0c7224 */ /* 0x000fd400078e00ff */
[----:B------:R-:W-:Y:S05]  /*16650*/  @!P0 BRA `(.L_x_365) ;  /* 0x0000000c00848947 */ /* 0x000fea0003800000 */
[----:B------:R-:W0:Y:S01]  /*16660*/  LDC R0, c[0x0][0x28c] ;  /* 0x0000a300ff007b82 */ /* 0x000e220000000800 */
[----:B------:R-:W1:Y:S01]  /*16670*/  S2R R10, SR_CgaCtaId ;  /* 0x00000000000a7919 */ /* 0x000e620000008800 */
[----:B------:R-:W-:Y:S01]  /*16680*/  ULDC UR5, c[0x0][0x658] ;  /* 0x0001960000057ab9 */ /* 0x000fe20000000800 */
[----:B------:R-:W-:Y:S01]  /*16690*/  UMOV UR7, 0xffffffff ;  /* 0xffffffff00077882 */ /* 0x000fe20000000000 */
[----:B------:R-:W-:Y:S01]  /*166a0*/  UMOV UR9, 0x1 ;  /* 0x0000000100097882 */ /* 0x000fe20000000000 */
[----:B------:R-:W-:Y:S01]  /*166b0*/  USHF.L.U32 UR10, UR7, UR5, URZ ;  /* 0x00000005070a7299 */ /* 0x000fe2000800063f */
[----:B------:R-:W-:Y:S01]  /*166c0*/  BSSY B0, `(.L_x_365) ;  /* 0x00000da000007945 */ /* 0x000fe20003800000 */
[----:B------:R-:W-:Y:S01]  /*166d0*/  ULDC UR8, c[0x0][0xc] ;  /* 0x0000030000087ab9 */ /* 0x000fe20000000800 */
[----:B------:R-:W-:Y:S01]  /*166e0*/  USHF.L.U32 UR5, UR9, UR5, URZ ;  /* 0x0000000509057299 */ /* 0x000fe2000800063f */
[----:B------:R-:W-:Y:S01]  /*166f0*/  IMAD.MOV.U32 R9, RZ, RZ, 0x1 ;  /* 0x00000001ff097424 */ /* 0x000fe200078e00ff */
[----:B------:R-:W-:Y:S01]  /*16700*/  ULDC UR4, c[0x0][0x600] ;  /* 0x0001800000047ab9 */ /* 0x000fe20000000800 */
[----:B------:R-:W-:Y:S01]  /*16710*/  ULDC UR9, c[0x0][0x10] ;  /* 0x0000040000097ab9 */ /* 0x000fe20000000800 */
[----:B------:R-:W-:Y:S01]  /*16720*/  ULDC UR7, c[0x0][0x14] ;  /* 0x0000050000077ab9 */ /* 0x000fe20000000800 */
[----:B------:R-:W-:Y:S01]  /*16730*/  UIMAD.WIDE.U32 UR8, UR8, UR9, URZ ;  /* 0x00000009080872a5 */ /* 0x000fe2000f8e003f */
[----:B------:R-:W-:Y:S01]  /*16740*/  IMAD.MOV.U32 R13, RZ, RZ, 0x1 ;  /* 0x00000001ff0d7424 */ /* 0x000fe200078e00ff */
[----:B------:R-:W-:Y:S01]  /*16750*/  ULOP3.LUT UR21, UR6, 0x2, URZ, 0xfc, !UPT ;  /* 0x0000000206157892 */ /* 0x000fe2000f8efc3f */
[----:B------:R-:W-:Y:S01]  /*16760*/  IMAD.MOV.U32 R12, RZ, RZ, RZ ;  /* 0x000000ffff0c7224 */ /* 0x000fe200078e00ff */
[----:B------:R-:W-:-:S02]  /*16770*/  UIMAD.WIDE.U32 UR30, UR8, UR7, URZ ;  /* 0x00000007081e72a5 */ /* 0x000fc4000f8e003f */
[----:B------:R-:W-:Y:S02]  /*16780*/  UIMAD UR13, UR9, UR7, URZ ;  /* 0x00000007090d72a4 */ /* 0x000fe4000f8e023f */
[----:B------:R-:W-:Y:S02]  /*16790*/  UIADD3 UR4, UR4, -0x1, URZ ;  /* 0xffffffff04047890 */ /* 0x000fe4000fffe03f */
[----:B------:R-:W-:Y:S01]  /*167a0*/  ULOP3.LUT UR7, URZ, UR10, URZ, 0x33, !UPT ;  /* 0x0000000a3f077292 */ /* 0x000fe2000f8e333f */
[----:B0-----:R-:W-:Y:S01]  /*167b0*/  VIADD R0, R0, 0xff ;  /* 0x000000ff00007836 */ /* 0x001fe20000000000 */
[----:B------:R-:W-:Y:S01]  /*167c0*/  UIADD3 UR13, UR31, UR13, URZ ;  /* 0x0000000d1f0d7290 */ /* 0x000fe2000fffe03f */
[----:B------:R-:W-:-:S03]  /*167d0*/  ULDC.64 UR38, c[0x0][0x198] ;  /* 0x0000660000267ab9 */ /* 0x000fc60000000a00 */
[----:B------:R-:W-:-:S04]  /*167e0*/  SHF.R.S32.HI R3, RZ, 0x1f, R0 ;  /* 0x0000001fff037819 */ /* 0x000fc80000011400 */
[----:B------:R-:W-:Y:S02]  /*167f0*/  LEA.HI R3, R3, R0, RZ, 0x8 ;  /* 0x0000000003037211 */ /* 0x000fe400078f40ff */
[----:B-1----:R-:W-:Y:S02]  /*16800*/  LOP3.LUT R10, R10, 0x1, RZ, 0xc0, !PT ;  /* 0x000000010a0a7812 */ /* 0x002fe400078ec0ff */
[----:B------:R-:W-:-:S05]  /*16810*/  SHF.R.S32.HI R11, RZ, 0x8, R3 ;  /* 0x00000008ff0b7819 */ /* 0x000fca0000011403 */
[----:B------:R-:W-:-:S07]  /*16820*/  VIADD R8, R11, 0x1 ;  /* 0x000000010b087836 */ /* 0x000fce0000000000 */
.L_x_376:
[----:B------:R-:W-:-:S03]  /*16830*/  UMOV UR8, 0xffffffff ;  /* 0xffffffff00087882 */ /* 0x000fc60000000000 */
[----:B------:R-:W-:Y:S05]  /*16840*/  BRA.DIV UR8, `(.L_x_366) ;  /* 0x0000000e08bc7947 */ /* 0x000fea000b800000 */
[----:B------:R-:W-:-:S13]  /*16850*/  ELECT P0, URZ, PT ;  /* 0x00000000003f782f */ /* 0x000fda0003800000 */
.L_x_385:
[----:B------:R-:W0:Y:S01]  /*16860*/  LDC R0, c[0x0][0x28c] ;  /* 0x0000a300ff007b82 */ /* 0x000e220000000800 */
[----:B------:R-:W-:Y:S01]  /*16870*/  BSSY B1, `(.L_x_367) ;  /* 0x0000047000017945 */ /* 0x000fe20003800000 */
[----:B0-----:R-:W-:-:S13]  /*16880*/  ISETP.LT.OR P0, PT, R0, 0x1, !P0 ;  /* 0x000000010000780c */ /* 0x001fda0004701670 */
[----:B------:R-:W-:Y:S05]  /*16890*/  @P0 BRA `(.L_x_368) ;  /* 0x0000000400100947 */ /* 0x000fea0003800000 */
[----:B------:R-:W-:Y:S02]  /*168a0*/  IMAD R5, R5, 0x2, R10 ;  /* 0x0000000205057824 */ /* 0x000fe400078e020a */
[----:B------:R-:W-:Y:S02]  /*168b0*/  IMAD R7, R4, 0xc0, RZ ;  /* 0x000000c004077824 */ /* 0x000fe400078e02ff */
[----:B------:R-:W-:Y:S02]  /*168c0*/  IMAD.MOV.U32 R17, RZ, RZ, RZ ;  /* 0x000000ffff117224 */ /* 0x000fe400078e00ff */
[----:B------:R-:W-:Y:S02]  /*168d0*/  IMAD.MOV.U32 R0, RZ, RZ, R8 ;  /* 0x000000ffff007224 */ /* 0x000fe400078e0008 */
[----:B------:R-:W-:Y:S02]  /*168e0*/  IMAD.MOV.U32 R2, RZ, RZ, R13 ;  /* 0x000000ffff027224 */ /* 0x000fe400078e000d */
[----:B------:R-:W-:-:S02]  /*168f0*/  IMAD.MOV.U32 R3, RZ, RZ, R12 ;  /* 0x000000ffff037224 */ /* 0x000fc400078e000c */
[----:B------:R-:W-:-:S07]  /*16900*/  IMAD R14, R5, 0x50, RZ ;  /* 0x00000050050e7824 */ /* 0x000fce00078e02ff */
.L_x_371:
[----:B------:R-:W0:Y:S01]  /*16910*/  S2R R5, SR_CgaCtaId ;  /* 0x0000000000057919 */ /* 0x000e220000008800 */
[----:B------:R-:W-:Y:S01]  /*16920*/  MOV R4, 0x400 ;  /* 0x0000040000047802 */ /* 0x000fe20000000f00 */
[----:B------:R-:W1:Y:S03]  /*16930*/  S2R R18, SR_TID.X ;  /* 0x0000000000127919 */ /* 0x000e660000002100 */
[----:B0-----:R-:W-:Y:S02]  /*16940*/  LEA R16, R5, R4, 0x18 ;  /* 0x0000000405107211 */ /* 0x001fe400078ec0ff */
[----:B------:R-:W-:Y:S02]  /*16950*/  SHF.L.U32 R4, R2, 0x1f, RZ ;  /* 0x0000001f02047819 */ /* 0x000fe400000006ff */
[----:B-1----:R-:W-:Y:S01]  /*16960*/  LOP3.LUT P1, RZ, R18, 0x7f, RZ, 0xc0, !PT ;  /* 0x0000007f12ff7812 */ /* 0x002fe2000782c0ff */
[----:B------:R-:W-:-:S04]  /*16970*/  IMAD R15, R3, 0x8, R16 ;  /* 0x00000008030f7824 */ /* 0x000fc800078e0210 */
[----:B------:R-:W0:Y:S08]  /*16980*/  SYNCS.PHASECHK.TRANS64.TRYWAIT P0, [R15+URZ+0x10], R4 ;  /* 0x000010040f0075a7 */ /* 0x000e30000800017f */
[----:B------:R-:W1:Y:S01]  /*16990*/  @!P1 LDC R5, c[0x0][0x500] ;  /* 0x00014000ff059b82 */ /* 0x000e620000000800 */
[----:B0-----:R-:W-:Y:S05]  /*169a0*/  @!P0 BRA `(.L_x_369) ;  /* 0x0000000c00848947 */ /* 0x001fea0003800000 */
.L_x_386:
[----:B------:R-:W-:Y:S01]  /*169b0*/  UPRMT UR8, UR21, 0x9910, URZ ;  /* 0x0000991015087896 */ /* 0x000fe2000800003f */
[----:B-1----:R1:W-:Y:S03]  /*169c0*/  @!P1 SYNCS.ARRIVE.TRANS64 RZ, [R15+URZ], R5 ;  /* 0x000000050fff99a7 */ /* 0x0023e6000800003f */
[----:B------:R-:W-:-:S06]  /*169d0*/  UISETP.NE.AND UP0, UPT, UR8, 0x2, UPT ;  /* 0x000000020800788c */ /* 0x000fcc000bf05270 */
[----:B------:R-:W-:-:S13]  /*169e0*/  PLOP3.LUT P0, PT, PT, PT, UP0, 0x80, 0x0 ;  /* 0x000000000000781c */ /* 0x000fda0003f0f008 */
[----:B-1----:R-:W-:Y:S05]  /*169f0*/  @P0 BRA `(.L_x_370) ;  /* 0x0000000000040947 */ /* 0x002fea0003800000 */
[----:B------:R-:W-:Y:S01]  /*16a00*/  BPT.TRAP 0x1 ;  /* 0x000000040000795c */ /* 0x000fe20000300000 */
.L_x_370:
[----:B0-----:R-:W-:Y:S01]  /*16a10*/  IMAD R4, R3, 0x4, R10 ;  /* 0x0000000403047824 */ /* 0x001fe200078e020a */
[----:B------:R-:W-:Y:S01]  /*16a20*/  R2UR UR34, R17 ;  /* 0x00000000112272ca */ /* 0x000fe200000e0000 */
[----:B------:R-:W-:Y:S01]  /*16a30*/  VIADD R0, R0, 0xffffffff ;  /* 0xffffffff00007836 */ /* 0x000fe20000000000 */
[----:B------:R-:W-:Y:S01]  /*16a40*/  R2UR UR33, R15 ;  /* 0x000000000f2172ca */ /* 0x000fe200000e0000 */
[--C-:B------:R-:W-:Y:S01]  /*16a50*/  IMAD R4, R4, 0x2800, R16.reuse ;  /* 0x0000280004047824 */ /* 0x100fe200078e0210 */
[----:B------:R-:W-:Y:S01]  /*16a60*/  R2UR UR36, R6 ;  /* 0x00000000062472ca */ /* 0x000fe200000e0000 */
[----:B------:R-:W-:Y:S01]  /*16a70*/  IMAD R16, R3, 0xc000, R16 ;  /* 0x0000c00003107824 */ /* 0x000fe200078e0210 */
[----:B------:R-:W-:Y:S01]  /*16a80*/  R2UR UR35, R7 ;  /* 0x00000000072372ca */ /* 0x000fe200000e0000 */
[----:B------:R-:W-:Y:S01]  /*16a90*/  UIADD3 UR14, UP0, UR38, 0xf0, URZ ;  /* 0x000000f0260e7890 */ /* 0x000fe2000ff1e03f */
[----:B------:R-:W-:Y:S01]  /*16aa0*/  R2UR UR8, R4 ;  /* 0x00000000040872ca */ /* 0x000fe200000e0000 */
[----:B------:R-:W-:Y:S01]  /*16ab0*/  UIADD3 UR40, UP1, UR38, 0x1f0, URZ ;  /* 0x000001f026287890 */ /* 0x000fe2000ff3e03f */
[----:B------:R-:W-:Y:S01]  /*16ac0*/  R2UR UR24, R16 ;  /* 0x00000000101872ca */ /* 0x000fe200000e0000 */
[----:B------:R-:W-:Y:S01]  /*16ad0*/  UIADD3.X UR15, URZ, UR39, URZ, UP0, !UPT ;  /* 0x000000273f0f7290 */ /* 0x000fe200087fe43f */
[----:B------:R-:W-:Y:S01]  /*16ae0*/  R2UR UR19, R14 ;  /* 0x000000000e1372ca */ /* 0x000fe200000e0000 */
[----:B------:R-:W-:Y:S01]  /*16af0*/  UIADD3 UR26, UR34, 0x80, URZ ;  /* 0x00000080221a7890 */ /* 0x000fe2000fffe03f */
[----:B------:R-:W-:Y:S01]  /*16b00*/  ISETP.GT.AND P1, PT, R0, 0x1, PT ;  /* 0x000000010000780c */ /* 0x000fe20003f24270 */
[----:B------:R-:W-:Y:S01]  /*16b10*/  UIADD3.X UR41, URZ, UR39, URZ, UP1, !UPT ;  /* 0x000000273f297290 */ /* 0x000fe20008ffe43f */
[----:B------:R-:W-:Y:S01]  /*16b20*/  VIADD R3, R3, 0x1 ;  /* 0x0000000103037836 */ /* 0x000fe20000000000 */
[----:B------:R-:W-:Y:S01]  /*16b30*/  UMOV UR22, 0x0 ;  /* 0x0000000000167882 */ /* 0x000fe20000000000 */
[----:B------:R-:W-:Y:S01]  /*16b40*/  UMOV UR23, 0x10000000 ;  /* 0x1000000000177882 */ /* 0x000fe20000000000 */
[----:B------:R-:W-:Y:S01]  /*16b50*/  UMOV UR25, UR33 ;  /* 0x0000002100197c82 */ /* 0x000fe20008000000 */
[----:B------:R-:W-:Y:S01]  /*16b60*/  UMOV UR28, UR36 ;  /* 0x00000024001c7c82 */ /* 0x000fe20008000000 */
[----:B------:R-:W-:Y:S01]  /*16b70*/  UIADD3 UR16, UR8, 0x18100, URZ ;  /* 0x0001810008107890 */ /* 0x000fe2000fffe03f */
[----:B------:R-:W-:Y:S01]  /*16b80*/  ISETP.NE.AND P0, PT, R3, 0x2, PT ;  /* 0x000000020300780c */ /* 0x000fe20003f05270 */
[----:B------:R-:W-:Y:S01]  /*16b90*/  UIADD3 UR32, UR24, 0x100, URZ ;  /* 0x0000010018207890 */ /* 0x000fe2000fffe03f */
[----:B------:R-:W-:Y:S01]  /*16ba0*/  VIADD R17, R17, 0x100 ;  /* 0x0000010011117836 */ /* 0x000fe20000000000 */
[----:B------:R-:W-:Y:S01]  /*16bb0*/  UIADD3 UR24, UR24, 0x6100, URZ ;  /* 0x0000610018187890 */ /* 0x000fe2000fffe03f */
[----:B------:R-:W-:Y:S01]  /*16bc0*/  SEL R5, RZ, 0x1, P0 ;  /* 0x00000001ff057807 */ /* 0x000fe20000000000 */
[----:B------:R-:W-:Y:S01]  /*16bd0*/  UIADD3 UR8, UR8, 0x1d100, URZ ;  /* 0x0001d10008087890 */ /* 0x000fe2000fffe03f */
[----:B------:R-:W-:Y:S01]  /*16be0*/  SEL R3, R3, RZ, P0 ;  /* 0x000000ff03037207 */ /* 0x000fe20000000000 */
[----:B------:R-:W-:Y:S01]  /*16bf0*/  UMOV UR27, UR35 ;  /* 0x00000023001b7c82 */ /* 0x000fe20008000000 */
[----:B------:R-:W-:Y:S01]  /*16c00*/  UMOV UR29, 0x30000 ;  /* 0x00030000001d7882 */ /* 0x000fe20000000000 */
[----:B------:R-:W-:Y:S01]  /*16c10*/  UMOV UR17, UR33 ;  /* 0x0000002100117c82 */ /* 0x000fe20008000000 */
[----:B------:R-:W-:Y:S01]  /*16c20*/  UMOV UR18, UR34 ;  /* 0x0000002200127c82 */ /* 0x000fe20008000000 */
[----:B------:R-:W-:Y:S01]  /*16c30*/  UMOV UR20, UR36 ;  /* 0x0000002400147c82 */ /* 0x000fe20008000000 */
[----:B------:R0:W-:Y:S01]  /*16c40*/  UTMALDG.3D [UR32], [UR14], desc[UR22] ;  /* 0x000016200e0075b4 */ /* 0x0001e20008011000 */
[----:B------:R-:W-:Y:S01]  /*16c50*/  UMOV UR9, UR33 ;  /* 0x0000002100097c82 */ /* 0x000fe20008000000 */
[----:B------:R-:W-:Y:S01]  /*16c60*/  UMOV UR11, UR19 ;  /* 0x00000013000b7c82 */ /* 0x000fe20008000000 */
[----:B------:R-:W-:Y:S01]  /*16c70*/  UMOV UR12, UR36 ;  /* 0x00000024000c7c82 */ /* 0x000fe20008000000 */
[----:B------:R-:W-:Y:S01]  /*16c80*/  UMOV UR10, UR26 ;  /* 0x0000001a000a7c82 */ /* 0x000fe20008000000 */
[----:B------:R-:W-:Y:S01]  /*16c90*/  LOP3.LUT R2, R2, R5, RZ, 0x3c, !PT ;  /* 0x0000000502027212 */ /* 0x000fe200078e3cff */
[----:B------:R0:W-:Y:S01]  /*16ca0*/  UTMALDG.3D [UR24], [UR14], desc[UR22] ;  /* 0x000016180e0075b4 */ /* 0x0001e20008011000 */
[----:B------:R0:W-:Y:S01]  /*16cb0*/  UTMALDG.3D.MULTICAST [UR16], [UR40], UR29, desc[UR22] ;  /* 0x00001610280073b4 */ /* 0x0001e2000801181d */
[----:B------:R0:W-:Y:S02]  /*16cc0*/  UTMALDG.3D.MULTICAST [UR8], [UR40], UR29, desc[UR22] ;  /* 0x00001608280073b4 */ /* 0x0001e4000801181d */
[----:B0-----:R-:W-:Y:S05]  /*16cd0*/  @P1 BRA `(.L_x_371) ;  /* 0xfffffffc000c1947 */ /* 0x001fea000383ffff */
.L_x_368:
[----:B------:R-:W-:Y:S05]  /*16ce0*/  BSYNC B1 ;  /* 0x0000000000017941 */ /* 0x000fea0003800000 */
.L_x_367:
[----:B------:R-:W2:Y:S01]  /*16cf0*/  LDL.LU R18, [R1+0x178] ;  /* 0x0001780001127983 */ /* 0x000ea20000300800 */
[----:B------:R-:W-:Y:S01]  /*16d00*/  LOP3.LUT P1, RZ, R9, 0xff, RZ, 0xc0, !PT ;  /* 0x000000ff09ff7812 */ /* 0x000fe2000782c0ff */
[----:B------:R-:W-:Y:S01]  /*16d10*/  IMAD.IADD R12, R11, 0x1, R12 ;  /* 0x000000010b0c7824 */ /* 0x000fe200078e020c */
[----:B------:R-:W-:Y:S01]  /*16d20*/  ULDC.64 UR8, c[0x0][0x650] ;  /* 0x0001940000087ab9 */ /* 0x000fe20000000a00 */
[----:B------:R-:W3:Y:S01]  /*16d30*/  LDL.LU R16, [R1+0x17c] ;  /* 0x00017c0001107983 */ /* 0x000ee20000300800 */
[----:B------:R-:W-:Y:S01]  /*16d40*/  BSSY B1, `(.L_x_372) ;  /* 0x000006f000017945 */ /* 0x000fe20003800000 */
[----:B------:R-:W-:Y:S01]  /*16d50*/  IMAD.MOV.U32 R4, RZ, RZ, -0x1 ;  /* 0xffffffffff047424 */ /* 0x000fe200078e00ff */
[----:B------:R-:W-:Y:S01]  /*16d60*/  SHF.R.U32.HI R0, RZ, 0x1, R12 ;  /* 0x00000001ff007819 */ /* 0x000fe2000001160c */
[----:B------:R-:W-:Y:S01]  /*16d70*/  IMAD.MOV.U32 R5, RZ, RZ, -0x1 ;  /* 0xffffffffff057424 */ /* 0x000fe200078e00ff */
[----:B------:R-:W-:Y:S01]  /*16d80*/  ISETP.GT.U32.AND P0, PT, R12, 0x1, PT ;  /* 0x000000010c00780c */ /* 0x000fe20003f04070 */
[----:B------:R-:W-:Y:S01]  /*16d90*/  IMAD.MOV.U32 R6, RZ, RZ, -0x1 ;  /* 0xffffffffff067424 */ /* 0x000fe200078e00ff */
[----:B------:R-:W-:-:S02]  /*16da0*/  LOP3.LUT R0, R0, 0x1, RZ, 0xc0, !PT ;  /* 0x0000000100007812 */ /* 0x000fc400078ec0ff */
[----:B------:R-:W-:Y:S01]  /*16db0*/  ISETP.LT.U32.AND P0, PT, R11, 0x2, P0 ;  /* 0x000000020b00780c */ /* 0x000fe20000701070 */
[----:B------:R-:W0:Y:S01]  /*16dc0*/  @P1 S2R R3, SR_CgaCtaId ;  /* 0x0000000000031919 */ /* 0x000e220000008800 */
[----:B------:R-:W-:Y:S02]  /*16dd0*/  @P1 MOV R2, 0x400 ;  /* 0x0000040000021802 */ /* 0x000fe40000000f00 */
[----:B------:R-:W-:Y:S02]  /*16de0*/  LOP3.LUT R12, R12, 0x1, RZ, 0xc0, !PT ;  /* 0x000000010c0c7812 */ /* 0x000fe400078ec0ff */
[----:B------:R-:W-:Y:S02]  /*16df0*/  PRMT R9, RZ, 0x7610, R9 ;  /* 0x00007610ff097816 */ /* 0x000fe40000000009 */
[----:B0-----:R-:W-:-:S04]  /*16e00*/  @P1 LEA R2, R3, R2, 0x18 ;  /* 0x0000000203021211 */ /* 0x001fc800078ec0ff */
[----:B------:R0:W-:Y:S01]  /*16e10*/  @P1 SYNCS.ARRIVE.TRANS64.A1T0 RZ, [R2+URZ+0x38], RZ ;  /* 0x000038ff02ff19a7 */ /* 0x0001e2000810003f */
[----:B------:R-:W-:Y:S02]  /*16e20*/  ISETP.NE.U32.AND P1, PT, R0, 0x1, PT ;  /* 0x000000010000780c */ /* 0x000fe40003f25070 */
[----:B------:R-:W-:Y:S02]  /*16e30*/  SEL R0, RZ, 0x1, !P0 ;  /* 0x00000001ff007807 */ /* 0x000fe40004000000 */
[----:B------:R-:W-:-:S04]  /*16e40*/  ISETP.GT.U32.AND P1, PT, R11, 0x1, !P1 ;  /* 0x000000010b00780c */ /* 0x000fc80004f24070 */
[----:B0-----:R-:W-:-:S04]  /*16e50*/  SEL R2, RZ, 0x1, !P1 ;  /* 0x00000001ff027807 */ /* 0x001fc80004800000 */
[--C-:B------:R-:W-:Y:S02]  /*16e60*/  LOP3.LUT R13, R2, R13, R0.reuse, 0x96, !PT ;  /* 0x0000000d020d7212 */ /* 0x100fe400078e9600 */
[----:B------:R-:W-:Y:S02]  /*16e70*/  PRMT R0, RZ, 0x7610, R0 ;  /* 0x00007610ff007816 */ /* 0x000fe40000000000 */
[----:B---3--:R-:W-:-:S04]  /*16e80*/  IADD3 R16, P2, R16, UR30, RZ ;  /* 0x0000001e10107c10 */ /* 0x008fc8000ff5e0ff */
[----:B--2---:R-:W-:Y:S01]  /*16e90*/  IADD3.X R18, R18, UR13, RZ, P2, !PT ;  /* 0x0000000d12127c10 */ /* 0x004fe200097fe4ff */
[----:B------:R0:W-:Y:S01]  /*16ea0*/  STL [R1+0x17c], R16 ;  /* 0x00017c1001007387 */ /* 0x0001e20000100800 */
[----:B------:R-:W-:-:S03]  /*16eb0*/  ISETP.GE.U32.AND P2, PT, R16, UR8, PT ;  /* 0x0000000810007c0c */ /* 0x000fc6000bf46070 */
[----:B------:R0:W-:Y:S01]  /*16ec0*/  STL [R1+0x178], R18 ;  /* 0x0001781201007387 */ /* 0x0001e20000100800 */
[----:B------:R-:W-:-:S13]  /*16ed0*/  ISETP.GE.U32.AND.EX P0, PT, R18, UR9, PT, P2 ;  /* 0x0000000912007c0c */ /* 0x000fda000bf06120 */
[----:B0-----:R-:W-:Y:S05]  /*16ee0*/  @P0 BRA `(.L_x_373) ;  /* 0x0000000400500947 */ /* 0x001fea0003800000 */
[----:B------:R-:W-:Y:S01]  /*16ef0*/  ULDC.64 UR8, c[0x0][0x628] ;  /* 0x00018a0000087ab9 */ /* 0x000fe20000000a00 */
[----:B------:R-:W0:Y:S01]  /*16f00*/  S2R R14, SR_CTAID.X ;  /* 0x00000000000e7919 */ /* 0x000e220000002500 */
[----:B------:R-:W-:Y:S01]  /*16f10*/  ISETP.NE.U32.AND P0, PT, RZ, UR8, PT ;  /* 0x00000008ff007c0c */ /* 0x000fe2000bf05070 */
[----:B------:R-:W-:Y:S01]  /*16f20*/  ULDC UR11, c[0x0][0x630] ;  /* 0x00018c00000b7ab9 */ /* 0x000fe20000000800 */
[----:B------:R-:W-:Y:S01]  /*16f30*/  IMAD.MOV.U32 R2, RZ, RZ, R16 ;  /* 0x000000ffff027224 */ /* 0x000fe200078e0010 */
[----:B------:R-:W1:Y:S01]  /*16f40*/  S2R R0, SR_CTAID.Y ;  /* 0x0000000000007919 */ /* 0x000e620000002600 */
[----:B------:R-:W-:Y:S01]  /*16f50*/  ISETP.NE.AND.EX P0, PT, RZ, UR9, PT, P0 ;  /* 0x00000009ff007c0c */ /* 0x000fe2000bf05300 */
[----:B------:R-:W-:-:S12]  /*16f60*/  IMAD.MOV.U32 R3, RZ, RZ, R18 ;  /* 0x000000ffff037224 */ /* 0x000fd800078e0012 */
[----:B------:R-:W-:Y:S05]  /*16f70*/  @!P0 BRA `(.L_x_374) ;  /* 0x0000000000288947 */ /* 0x000fea0003800000 */
[----:B------:R-:W-:Y:S02]  /*16f80*/  ULDC UR10, c[0x0][0x634] ;  /* 0x00018d00000a7ab9 */ /* 0x000fe40000000800 */
[----:B------:R-:W-:-:S05]  /*16f90*/  IADD3 R7, P0, R16, UR10, RZ ;  /* 0x0000000a10077c10 */ /* 0x000fca000ff1e0ff */
[----:B------:R-:W-:-:S04]  /*16fa0*/  IMAD.X R15, RZ, RZ, R18, P0 ;  /* 0x000000ffff0f7224 */ /* 0x000fc800000e0612 */
[----:B------:R-:W-:-:S04]  /*16fb0*/  IMAD.WIDE.U32 R4, R15, UR8, RZ ;  /* 0x000000080f047c25 */ /* 0x000fc8000f8e00ff */
[----:B------:R-:W-:-:S04]  /*16fc0*/  IMAD.WIDE.U32 R4, P0, R7, UR9, R4 ;  /* 0x0000000907047c25 */ /* 0x000fc8000f800004 */
[----:B------:R-:W-:-:S04]  /*16fd0*/  IMAD.WIDE.U32 R6, R7, UR8, RZ ;  /* 0x0000000807067c25 */ /* 0x000fc8000f8e00ff */
[----:B------:R-:W-:Y:S01]  /*16fe0*/  IMAD.X R3, RZ, RZ, RZ, P0 ;  /* 0x000000ffff037224 */ /* 0x000fe200000e06ff */
[----:B------:R-:W-:Y:S01]  /*16ff0*/  IADD3 RZ, P0, R7, R4, RZ ;  /* 0x0000000407ff7210 */ /* 0x000fe20007f1e0ff */
[----:B------:R-:W-:-:S04]  /*17000*/  IMAD.MOV.U32 R2, RZ, RZ, R5 ;  /* 0x000000ffff027224 */ /* 0x000fc800078e0005 */
[----:B------:R-:W-:-:S08]  /*17010*/  IMAD.WIDE.U32.X R2, R15, UR9, R2, P0 ;  /* 0x000000090f027c25 */ /* 0x000fd000080e0402 */
.L_x_374:
[--C-:B------:R-:W-:Y:S01]  /*17020*/  SHF.R.U64 R6, R2, UR11, R3.reuse ;  /* 0x0000000b02067c19 */ /* 0x100fe20008001203 */
[----:B------:R-:W-:Y:S01]  /*17030*/  ULDC.64 UR8, c[0x0][0x620] ;  /* 0x0001880000087ab9 */ /* 0x000fe20000000a00 */
[----:B------:R-:W-:Y:S01]  /*17040*/  SHF.R.U32.HI R2, RZ, UR11, R3 ;  /* 0x0000000bff027c19 */ /* 0x000fe20008011603 */
[----:B------:R-:W-:Y:S01]  /*17050*/  IMAD.MOV.U32 R3, RZ, RZ, R18 ;  /* 0x000000ffff037224 */ /* 0x000fe200078e0012 */
[----:B------:R-:W-:Y:S01]  /*17060*/  IADD3 R5, P0, RZ, -R6, RZ ;  /* 0x80000006ff057210 */ /* 0x000fe20007f1e0ff */
[----:B------:R-:W2:Y:S01]  /*17070*/  LDC R21, c[0x0][0x144] ;  /* 0x00005100ff157b82 */ /* 0x000ea20000000800 */
[----:B0-----:R-:W-:Y:S01]  /*17080*/  I2FP.F32.U32 R7, R14 ;  /* 0x0000000e00077245 */ /* 0x001fe20000201000 */
[----:B------:R-:W-:Y:S01]  /*17090*/  ULDC.64 UR14, c[0x0][0x640] ;  /* 0x00019000000e7ab9 */ /* 0x000fe20000000a00 */
[----:B------:R-:W-:Y:S01]  /*170a0*/  ULDC UR10, c[0x0][0x608] ;  /* 0x00018200000a7ab9 */ /* 0x000fe20000000800 */
[----:B------:R-:W-:Y:S01]  /*170b0*/  IMAD.X R2, RZ, RZ, ~R2, P0 ;  /* 0x000000ffff027224 */ /* 0x000fe200000e0e02 */
[----:B------:R-:W-:-:S03]  /*170c0*/  ISETP.NE.U32.AND P0, PT, RZ, UR14, PT ;  /* 0x0000000eff007c0c */ /* 0x000fc6000bf05070 */
[----:B------:R-:W-:Y:S01]  /*170d0*/  IMAD R4, R2, UR8, RZ ;  /* 0x0000000802047c24 */ /* 0x000fe2000f8e02ff */
[----:B------:R-:W0:Y:S01]  /*170e0*/  LDC R17, c[0x0][0x148] ;  /* 0x00005200ff117b82 */ /* 0x000e220000000800 */
[----:B------:R-:W-:Y:S01]  /*170f0*/  IMAD.MOV.U32 R2, RZ, RZ, R16 ;  /* 0x000000ffff027224 */ /* 0x000fe200078e0010 */
[----:B------:R-:W-:-:S03]  /*17100*/  ISETP.NE.AND.EX P0, PT, RZ, UR15, PT, P0 ;  /* 0x0000000fff007c0c */ /* 0x000fc6000bf05300 */
[----:B------:R-:W-:Y:S01]  /*17110*/  IMAD.WIDE.U32 R2, R5, UR8, R2 ;  /* 0x0000000805027c25 */ /* 0x000fe2000f8e0002 */
[----:B------:R-:W-:-:S03]  /*17120*/  ULDC UR8, c[0x0][0x150] ;  /* 0x0000540000087ab9 */ /* 0x000fc60000000800 */
[----:B------:R-:W-:Y:S02]  /*17130*/  IMAD R5, R5, UR9, R4 ;  /* 0x0000000905057c24 */ /* 0x000fe4000f8e0204 */
[----:B------:R-:W-:Y:S01]  /*17140*/  FMUL R4, R7, UR8 ;  /* 0x0000000807047c20 */ /* 0x000fe20008400000 */
[----:B------:R-:W-:Y:S01]  /*17150*/  ULDC UR8, c[0x0][0x618] ;  /* 0x0001860000087ab9 */ /* 0x000fe20000000800 */
[----:B------:R-:W-:Y:S01]  /*17160*/  ULDC UR9, c[0x0][0x154] ;  /* 0x0000550000097ab9 */ /* 0x000fe20000000800 */
[----:B------:R-:W-:-:S03]  /*17170*/  IMAD.IADD R3, R3, 0x1, R5 ;  /* 0x0000000103037824 */ /* 0x000fc600078e0205 */
[----:B------:R-:W3:Y:S02]  /*17180*/  F2I.U32.TRUNC.NTZ R4, R4 ;  /* 0x0000000400047305 */ /* 0x000ee4000020f000 */
[----:B------:R-:W-:Y:S02]  /*17190*/  SHF.R.U64 R7, R2, UR8, R3 ;  /* 0x0000000802077c19 */ /* 0x000fe40008001203 */
[----:B-1----:R-:W-:-:S05]  /*171a0*/  I2FP.F32.U32 R2, R0 ;  /* 0x0000000000027245 */ /* 0x002fca0000201000 */
[----:B------:R-:W-:Y:S01]  /*171b0*/  FMUL R18, R2, UR9 ;  /* 0x0000000902127c20 */ /* 0x000fe20008400000 */
[----:B------:R-:W-:Y:S01]  /*171c0*/  SHF.R.U32.HI R2, RZ, UR8, R3 ;  /* 0x00000008ff027c19 */ /* 0x000fe20008011603 */
[----:B------:R-:W-:-:S03]  /*171d0*/  ULDC UR8, c[0x0][0x658] ;  /* 0x0001960000087ab9 */ /* 0x000fc60000000800 */
[--C-:B------:R-:W-:Y:S01]  /*171e0*/  SHF.R.U64 R16, R7, UR10, R2.reuse ;  /* 0x0000000a07107c19 */ /* 0x100fe20008001202 */
[----:B------:R-:W1:Y:S01]  /*171f0*/  F2I.U32.TRUNC.NTZ R18, R18 ;  /* 0x0000001200127305 */ /* 0x000e62000020f000 */
[----:B------:R-:W-:Y:S01]  /*17200*/  SHF.R.U32.HI R3, RZ, UR10, R2 ;  /* 0x0000000aff037c19 */ /* 0x000fe20008011602 */
[----:B---3--:R-:W-:-:S03]  /*17210*/  IMAD.MOV R4, RZ, RZ, -R4 ;  /* 0x000000ffff047224 */ /* 0x008fc600078e0a04 */
[--C-:B------:R-:W-:Y:S01]  /*17220*/  SHF.R.U64 R15, R16, UR8, R3.reuse ;  /* 0x00000008100f7c19 */ /* 0x100fe20008001203 */
[----:B--2---:R-:W-:Y:S01]  /*17230*/  IMAD R14, R21, R4, R14 ;  /* 0x00000004150e7224 */ /* 0x004fe200078e020e */
[----:B------:R-:W-:-:S03]  /*17240*/  SHF.R.U32.HI R19, RZ, UR8, R3 ;  /* 0x00000008ff137c19 */ /* 0x000fc60008011603 */
[----:B------:R-:W-:Y:S02]  /*17250*/  IMAD.MOV.U32 R2, RZ, RZ, R15 ;  /* 0x000000ffff027224 */ /* 0x000fe400078e000f */
[----:B------:R-:W-:Y:S01]  /*17260*/  IMAD.MOV.U32 R3, RZ, RZ, R19 ;  /* 0x000000ffff037224 */ /* 0x000fe200078e0013 */
[----:B------:R-:W-:Y:S06]  /*17270*/  @!P0 BRA `(.L_x_375) ;  /* 0x0000000000288947 */ /* 0x000fec0003800000 */
[----:B------:R-:W-:Y:S02]  /*17280*/  ULDC UR8, c[0x0][0x64c] ;  /* 0x0001930000087ab9 */ /* 0x000fe40000000800 */
[----:B------:R-:W-:-:S05]  /*17290*/  IADD3 R3, P0, R15, UR8, RZ ;  /* 0x000000080f037c10 */ /* 0x000fca000ff1e0ff */
[----:B------:R-:W-:-:S04]  /*172a0*/  IMAD.X R19, RZ, RZ, R19, P0 ;  /* 0x000000ffff137224 */ /* 0x000fc800000e0613 */
[----:B------:R-:W-:-:S04]  /*172b0*/  IMAD.WIDE.U32 R4, R19, UR14, RZ ;  /* 0x0000000e13047c25 */ /* 0x000fc8000f8e00ff */
[----:B------:R-:W-:-:S04]  /*172c0*/  IMAD.WIDE.U32 R4, P0, R3, UR15, R4 ;  /* 0x0000000f03047c25 */ /* 0x000fc8000f800004 */
[----:B------:R-:W-:-:S04]  /*172d0*/  IMAD.WIDE.U32 R2, R3, UR14, RZ ;  /* 0x0000000e03027c25 */ /* 0x000fc8000f8e00ff */
[----:B------:R-:W-:Y:S01]  /*172e0*/  IMAD.MOV.U32 R2, RZ, RZ, R5 ;  /* 0x000000ffff027224 */ /* 0x000fe200078e0005 */
[----:B------:R-:W-:Y:S01]  /*172f0*/  IADD3 RZ, P1, R3, R4, RZ ;  /* 0x0000000403ff7210 */ /* 0x000fe20007f3e0ff */
[----:B------:R-:W-:-:S04]  /*17300*/  IMAD.X R3, RZ, RZ, RZ, P0 ;  /* 0x000000ffff037224 */ /* 0x000fc800000e06ff */
[----:B------:R-:W-:-:S08]  /*17310*/  IMAD.WIDE.U32.X R2, R19, UR15, R2, P1 ;  /* 0x0000000f13027c25 */ /* 0x000fd000088e0402 */
.L_x_375:
[----:B------:R-:W-:Y:S01]  /*17320*/  ULDC UR8, c[0x0][0x648] ;  /* 0x0001920000087ab9 */ /* 0x000fe20000000800 */
[----:B-1----:R-:W-:Y:S01]  /*17330*/  IMAD.MOV R18, RZ, RZ, -R18 ;  /* 0x000000ffff127224 */ /* 0x002fe200078e0a12 */
[----:B------:R-:W-:Y:S01]  /*17340*/  SHF.R.U64 R3, R2, UR8, R3 ;  /* 0x0000000802037c19 */ /* 0x000fe20008001203 */
[----:B------:R-:W-:Y:S01]  /*17350*/  ULDC UR8, c[0x0][0x638] ;  /* 0x00018e0000087ab9 */ /* 0x000fe20000000800 */
[----:B------:R-:W-:Y:S01]  /*17360*/  LOP3.LUT R16, R16, UR7, RZ, 0xc0, !PT ;  /* 0x0000000710107c12 */ /* 0x000fe2000f8ec0ff */
[----:B0-----:R-:W-:Y:S01]  /*17370*/  @P4 IMAD R14, R17, R18, R0 ;  /* 0x00000012110e4224 */ /* 0x001fe200078e0200 */
[----:B------:R-:W-:Y:S01]  /*17380*/  LOP3.LUT R2, R7, UR4, RZ, 0xc0, !PT ;  /* 0x0000000407027c12 */ /* 0x000fe2000f8ec0ff */
[----:B------:R-:W-:Y:S01]  /*17390*/  IMAD.MOV R0, RZ, RZ, -R3 ;  /* 0x000000ffff007224 */ /* 0x000fe200078e0a03 */
[----:B------:R-:W-:Y:S01]  /*173a0*/  ULDC UR9, c[0x0][0x610] ;  /* 0x0001840000097ab9 */ /* 0x000fe20000000800 */
[----:B------:R-:W-:Y:S02]  /*173b0*/  IMAD R3, R3, UR5, R16 ;  /* 0x0000000503037c24 */ /* 0x000fe4000f8e0210 */
[----:B------:R-:W-:Y:S01]  /*173c0*/  IMAD R15, R0, UR8, R15 ;  /* 0x00000008000f7c24 */ /* 0x000fe2000f8e020f */
[----:B------:R-:W-:Y:S01]  /*173d0*/  ULDC UR8, c[0x0][0x600] ;  /* 0x0001800000087ab9 */ /* 0x000fe20000000800 */
[----:B------:R-:W-:-:S02]  /*173e0*/  IMAD R14, R3, UR9, R14 ;  /* 0x00000009030e7c24 */ /* 0x000fc4000f8e020e */
[----:B------:R-:W-:Y:S02]  /*173f0*/  IMAD R15, R15, UR8, R2 ;  /* 0x000000080f0f7c24 */ /* 0x000fe4000f8e0202 */
[----:B------:R-:W-:-:S03]  /*17400*/  IMAD.MOV.U32 R0, RZ, RZ, 0x1 ;  /* 0x00000001ff007424 */ /* 0x000fc600078e00ff */
[----:B------:R-:W-:Y:S02]  /*17410*/  SEL R5, R15, R14, !P4 ;  /* 0x0000000e0f057207 */ /* 0x000fe40006000000 */
[----:B------:R-:W-:-:S07]  /*17420*/  SEL R4, R14, R15, !P4 ;  /* 0x0000000f0e047207 */ /* 0x000fce0006000000 */
.L_x_373:
[----:B------:R-:W-:Y:S05]  /*17430*/  BSYNC B1 ;  /* 0x0000000000017941 */ /* 0x000fea0003800000 */
.L_x_372:
[----:B------:R-:W-:-:S13]  /*17440*/  LOP3.LUT P0, RZ, R0, 0xff, RZ, 0xc0, !PT ;  /* 0x000000ff00ff7812 */ /* 0x000fda000780c0ff */
[----:B------:R-:W-:Y:S05]  /*17450*/  @P0 BRA `(.L_x_376) ;  /* 0xfffffff000f40947 */ /* 0x000fea000383ffff */
[----:B------:R-:W-:Y:S05]  /*17460*/  BSYNC B0 ;  /* 0x0000000000007941 */ /* 0x000fea0003800000 */
.L_x_365:
[----:B------:R-:W-:-:S03]  /*17470*/  UMOV UR8, 0xffffffff ;  /* 0xffffffff00087882 */ /* 0x000fc60000000000 */
[----:B------:R-:W-:Y:S05]  /*17480*/  BRA.DIV UR8, `(.L_x_377) ;  /* 0x0000000208e07947 */ /* 0x000fea000b800000 */
[----:B------:R-:W-:-:S13]  /*17490*/  ELECT P0, URZ, PT ;  /* 0x00000000003f782f */ /* 0x000fda0003800000 */
.L_x_389:
[----:B------:R-:W-:Y:S04]  /*174a0*/  BSSY B0, `(.L_x_378) ;  /* 0x000001a000007945 */ /* 0x000fe80003800000 */
[----:B------:R-:W-:Y:S05]  /*174b0*/  @!P0 BRA `(.L_x_379) ;  /* 0x0000000000608947 */ /* 0x000fea0003800000 */
[----:B------:R-:W-:-:S04]  /*174c0*/  ULOP3.LUT UR8, UR6, 0x2, URZ, 0xfc, !UPT ;  /* 0x0000000206087892 */ /* 0x000fc8000f8efc3f */
[----:B------:R-:W-:-:S06]  /*174d0*/  UISETP.NE.AND UP0, UPT, UR8, 0x3, UPT ;  /* 0x000000030800788c */ /* 0x000fcc000bf05270 */
[----:B------:R-:W-:-:S13]  /*174e0*/  PLOP3.LUT P0, PT, PT, PT, UP0, 0x80, 0x0 ;  /* 0x000000000000781c */ /* 0x000fda0003f0f008 */
[----:B------:R-:W-:Y:S05]  /*174f0*/  @!P0 BRA `(.L_x_380) ;  /* 0x0000000000048947 */ /* 0x000fea0003800000 */
[----:B------:R-:W-:Y:S01]  /*17500*/  BPT.TRAP 0x1 ;  /* 0x000000040000795c */ /* 0x000fe20000300000 */
.L_x_380:
[----:B------:R-:W0:Y:S01]  /*17510*/  S2R R3, SR_CgaCtaId ;  /* 0x0000000000037919 */ /* 0x000e220000008800 */
[----:B------:R-:W-:Y:S02]  /*17520*/  MOV R0, 0x400 ;  /* 0x0000040000007802 */ /* 0x000fe40000000f00 */
[----:B------:R-:W-:Y:S02]  /*17530*/  SHF.L.U32 R2, R13, 0x1f, RZ ;  /* 0x0000001f0d027819 */ /* 0x000fe400000006ff */
[----:B0-----:R-:W-:-:S05]  /*17540*/  LEA R3, R3, R0, 0x18 ;  /* 0x0000000003037211 */ /* 0x001fca00078ec0ff */
[----:B------:R-:W-:-:S04]  /*17550*/  VIADD R3, R3, 0x10 ;  /* 0x0000001003037836 */ /* 0x000fc80000000000 */
[C---:B------:R-:W-:Y:S02]  /*17560*/  IMAD R5, R12.reuse, 0x8, R3 ;  /* 0x000000080c057824 */ /* 0x040fe400078e0203 */
[----:B------:R-:W-:Y:S02]  /*17570*/  VIADD R12, R12, 0x1 ;  /* 0x000000010c0c7836 */ /* 0x000fe40000000000 */
[----:B------:R-:W0:Y:S03]  /*17580*/  SYNCS.PHASECHK.TRANS64.TRYWAIT P0, [R5+URZ], R2 ;  /* 0x00000002050075a7 */ /* 0x000e26000800017f */
[----:B------:R-:W-:-:S04]  /*17590*/  ISETP.NE.AND P1, PT, R12, 0x2, PT ;  /* 0x000000020c00780c */ /* 0x000fc80003f25270 */
[----:B------:R-:W-:Y:S02]  /*175a0*/  SEL R0, RZ, 0x1, P1 ;  /* 0x00000001ff007807 */ /* 0x000fe40000800000 */
[----:B------:R-:W-:Y:S02]  /*175b0*/  SEL R12, R12, RZ, P1 ;  /* 0x000000ff0c0c7207 */ /* 0x000fe40000800000 */
[----:B------:R-:W-:Y:S01]  /*175c0*/  LOP3.LUT R0, R13, R0, RZ, 0x3c, !PT ;  /* 0x000000000d007212 */ /* 0x000fe200078e3cff */
[----:B0-----:R-:W-:Y:S06]  /*175d0*/  @!P0 BRA `(.L_x_381) ;  /* 0x0000000000ac8947 */ /* 0x001fec0003800000 */
.L_x_390:
[----:B------:R-:W-:Y:S01]  /*175e0*/  IMAD R3, R12, 0x8, R3 ;  /* 0x000000080c037824 */ /* 0x000fe200078e0203 */
[----:B------:R-:W-:-:S07]  /*175f0*/  SHF.L.U32 R0, R0, 0x1f, RZ ;  /* 0x0000001f00007819 */ /* 0x000fce00000006ff */
.L_x_382:
[----:B-1----:R1:W2:Y:S02]  /*17600*/  SYNCS.PHASECHK.TRANS64.TRYWAIT P0, [R3+URZ], R0 ;  /* 0x00000000030075a7 */ /* 0x0022a4000800017f */
[----:B--2---:R-:W-:Y:S05]  /*17610*/  @!P0 NANOSLEEP.SYNCS 0x989680 ;  /* 0x009896800000895d */ /* 0x004fea0003900000 */
[----:B------:R-:W2:Y:S02]  /*17620*/  @!P0 SYNCS.PHASECHK.TRANS64 P0, [R3+URZ], R0 ;  /* 0x00000000030085a7 */ /* 0x000ea4000800007f */
[----:B--2---:R-:W-:Y:S05]  /*17630*/  @!P0 BRA `(.L_x_382) ;  /* 0xfffffffc00f08947 */ /* 0x004fea000383ffff */
.L_x_379:
[----:B------:R-:W-:Y:S05]  /*17640*/  BSYNC B0 ;  /* 0x0000000000007941 */ /* 0x000fea0003800000 */
.L_x_378:
[----:B------:R-:W-:Y:S05]  /*17650*/  EXIT ;  /* 0x000000000000794d */ /* 0x000fea0003800000 */
.L_x_21:
[----:B--2---:R-:W-:-:S04]  /*17660*/  IMAD.U32 R3, RZ, RZ, UR14 ;  /* 0x0000000eff037e24 */ /* 0x004fc8000f8e00ff */
[----:B------:R2:W3:Y:S03]  /*17670*/  SYNCS.PHASECHK.TRANS64.TRYWAIT P0, [R3+URZ], R0 ;  /* 0x00000000030075a7 */ /* 0x0004e6000800017f */
[----:B---3--:R-:W-:Y:S05]  /*17680*/  @!P0 NANOSLEEP.SYNCS 0x989680 ;  /* 0x009896800000895d */ /* 0x008fea0003900000 */
[----:B------:R-:W3:Y:S02]  /*17690*/  @!P0 SYNCS.PHASECHK.TRANS64 P0, [R3+URZ], R0 ;  /* 0x00000000030085a7 */ /* 0x000ee4000800007f */
[----:B---3--:R-:W-:Y:S05]  /*176a0*/  @!P0 BRA `(.L_x_21) ;  /* 0xfffffffc00ec8947 */ /* 0x008fea000383ffff */
[----:B------:R-:W-:Y:S05]  /*176b0*/  BRA `(.L_x_20) ;  /* 0xfffffea800d07947 */ /* 0x000fea000383ffff */
.L_x_27:
[----:B-----5:R4:W-:Y:S02]  /*176c0*/  STL [R1+0x188], R0 ;  /* 0x0001880001007387 */ /* 0x0209e40000100800 */
[----:B----4-:R-:W-:-:S04]  /*176d0*/  IMAD.U32 R0, RZ, RZ, UR17 ;  /* 0x00000011ff007e24 */ /* 0x010fc8000f8e00ff */
[----:B------:R4:W0:Y:S03]  /*176e0*/  SYNCS.PHASECHK.TRANS64.TRYWAIT P0, [R0+URZ], R229 ;  /* 0x000000e5000075a7 */ /* 0x000826000800017f */
[----:B0-----:R-:W-:Y:S05]  /*176f0*/  @!P0 NANOSLEEP.SYNCS 0x989680 ;  /* 0x009896800000895d */ /* 0x001fea0003900000 */
[----:B------:R4:W0:Y:S02]  /*17700*/  @!P0 SYNCS.PHASECHK.TRANS64 P0, [R0+URZ], R229 ;  /* 0x000000e5000085a7 */ /* 0x000824000800007f */
[----:B----4-:R4:W5:Y:S02]  /*17710*/  LDL.LU R0, [R1+0x188] ;  /* 0x0001880001007983 */ /* 0x0109640000300800 */
[----:B0---4-:R-:W-:Y:S05]  /*17720*/  @!P0 BRA `(.L_x_27) ;  /* 0xfffffffc00e48947 */ /* 0x011fea000383ffff */
[----:B------:R-:W-:Y:S05]  /*17730*/  BRA `(.L_x_26) ;  /* 0xfffffed8007c7947 */ /* 0x000fea000383ffff */
.L_x_366:
[----:B------:R-:W-:Y:S01]  /*17740*/  BSSY B1, `(.L_x_383) ;  /* 0x0000006000017945 */ /* 0x000fe20003800000 */
[----:B------:R-:W-:-:S07]  /*17750*/  IMAD.MOV.U32 R0, RZ, RZ, -0x1 ;  /* 0xffffffffff007424 */ /* 0x000fce00078e00ff */
[----:B------:R-:W-:Y:S05]  /*17760*/  WARPSYNC.COLLECTIVE R0, `(.L_x_384) ;  /* 0x00000000000c7348 */ /* 0x000fea0003c00000 */
[----:B------:R-:W-:Y:S02]  /*17770*/  ELECT P0, UR62, PT ;  /* 0x00000000003e782f */ /* 0x000fe40003800000 */
[----:B------:R-:W-:Y:S01]  /*17780*/  MOV R0, UR62 ;  /* 0x0000003e00007c02 */ /* 0x000fe20008000f00 */
[----:B------:R-:W-:Y:S10]  /*17790*/  ENDCOLLECTIVE ;  /* 0x000000000000791b */ /* 0x000ff40003800000 */
.L_x_384:
[----:B------:R-:W-:Y:S05]  /*177a0*/  BSYNC B1 ;  /* 0x0000000000017941 */ /* 0x000fea0003800000 */
.L_x_383:
[----:B------:R-:W-:Y:S05]  /*177b0*/  BRA `(.L_x_385) ;  /* 0xfffffff000287947 */ /* 0x000fea000383ffff */
.L_x_369:
[----:B0-----:R0:W2:Y:S02]  /*177c0*/  SYNCS.PHASECHK.TRANS64.TRYWAIT P0, [R15+URZ+0x10], R4 ;  /* 0x000010040f0075a7 */ /* 0x0010a4000800017f */
[----:B--2---:R-:W-:Y:S05]  /*177d0*/  @!P0 NANOSLEEP.SYNCS 0x989680 ;  /* 0x009896800000895d */ /* 0x004fea0003900000 */
[----:B------:R-:W2:Y:S02]  /*177e0*/  @!P0 SYNCS.PHASECHK.TRANS64 P0, [R15+URZ+0x10], R4 ;  /* 0x000010040f0085a7 */ /* 0x000ea4000800007f */
[----:B--2---:R-:W-:Y:S05]  /*177f0*/  @!P0 BRA `(.L_x_369) ;  /* 0xfffffffc00f08947 */ /* 0x004fea000383ffff */
[----:B------:R-:W-:Y:S05]  /*17800*/  BRA `(.L_x_386) ;  /* 0xfffffff000687947 */ /* 0x000fea000383ffff */
.L_x_377:
[----:B------:R-:W-:Y:S01]  /*17810*/  BSSY B0, `(.L_x_387) ;  /* 0x0000006000007945 */ /* 0x000fe20003800000 */
[----:B------:R-:W-:-:S07]  /*17820*/  IMAD.MOV.U32 R0, RZ, RZ, -0x1 ;  /* 0xffffffffff007424 */ /* 0x000fce00078e00ff */
[----:B------:R-:W-:Y:S05]  /*17830*/  WARPSYNC.COLLECTIVE R0, `(.L_x_388) ;  /* 0x00000000000c7348 */ /* 0x000fea0003c00000 */
[----:B------:R-:W-:Y:S02]  /*17840*/  ELECT P0, UR62, PT ;  /* 0x00000000003e782f */ /* 0x000fe40003800000 */
[----:B------:R-:W-:Y:S01]  /*17850*/  MOV R0, UR62 ;  /* 0x0000003e00007c02 */ /* 0x000fe20008000f00 */
[----:B------:R-:W-:Y:S10]  /*17860*/  ENDCOLLECTIVE ;  /* 0x000000000000791b */ /* 0x000ff40003800000 */
.L_x_388:
[----:B------:R-:W-:Y:S05]  /*17870*/  BSYNC B0 ;  /* 0x0000000000007941 */ /* 0x000fea0003800000 */
.L_x_387:
[----:B------:R-:W-:Y:S05]  /*17880*/  BRA `(.L_x_389) ;  /* 0xfffffffc00047947 */ /* 0x000fea000383ffff */
.L_x_381:
[----:B0-----:R0:W1:Y:S02]  /*17890*/  SYNCS.PHASECHK.TRANS64.TRYWAIT P0, [R5+URZ], R2 ;  /* 0x00000002050075a7 */ /* 0x001064000800017f */
[----:B-1----:R-:W-:Y:S05]  /*178a0*/  @!P0 NANOSLEEP.SYNCS 0x989680 ;  /* 0x009896800000895d */ /* 0x002fea0003900000 */
[----:B------:R-:W1:Y:S02]  /*178b0*/  @!P0 SYNCS.PHASECHK.TRANS64 P0, [R5+URZ], R2 ;  /* 0x00000002050085a7 */ /* 0x000e64000800007f */
[----:B-1----:R-:W-:Y:S05]  /*178c0*/  @!P0 BRA `(.L_x_381) ;  /* 0xfffffffc00f08947 */ /* 0x002fea000383ffff */
[----:B------:R-:W-:Y:S05]  /*178d0*/  BRA `(.L_x_390) ;  /* 0xfffffffc00407947 */ /* 0x000fea000383ffff */
.L_x_391:
[----:B------:R-:W-:-:S00]  /*178e0*/  BRA `(.L_x_391) ;  /* 0xfffffffc00fc7947 */ /* 0x000fc0000383ffff */
[----:B------:R-:W-:-:S00]  /*178f0*/  NOP ;  /* 0x0000000000007918 */ /* 0x000fc00000000000 */
        /* <DEDUP_REMOVED lines=8> */
.L_x_392:


//--------------------- .nv.shared._ZN7cutlass13device_kernelINS_4gemm6kernel13GemmUniversalIN4cute5tupleIJiiiiEEENS1_10collective13CollectiveMmaINS1_37MainloopSm90TmaGmmaWarpSpecializedFP8ILi2ENS5_IJNS4_1CILi2EEENSA_ILi1EEESC_EEENS1_35KernelTmaWarpSpecializedCooperativeEEENS5_IJNSA_ILi192EEENSA_ILi160EEENSA_ILi256EEEEEENS_12float_e4m3_tENS5_IJlSC_lEEESK_SL_NS4_8TiledMMAINS4_8MMA_AtomIJNS4_4SM904GMMA30MMA_64x32x32_F32E4M3E4M3_SS_TNILNSP_7ScaleInE1ELSR_1EEEEEENS4_6LayoutISD_NS5_IJSC_NSA_ILi0EEESV_EEEEENS5_IJNS4_10UnderscoreESY_SY_EEEEENS4_13SM90_TMA_LOADENS4_14ComposedLayoutINS4_7SwizzleILi3ELi4ELi3EEENS4_18smem_ptr_flag_bitsILi8EEENSU_INS5_IJNSA_ILi8EEENSA_ILi128EEEEEENS5_IJS18_SC_EEEEEEEvNS4_8identityENS4_23SM90_TMA_LOAD_MULTICASTES1C_vS1D_EENS_8epilogue10collective6detail29Sm90TmaWarpSpecializedAdapterINS1H_15DefaultEpilogueISK_SL_SL_NS1G_6thread17LinearCombinationISK_Li1EffLNS1L_9ScaleType4KindE0ELNS_15FloatRoundStyleE2ESK_EENS1_15EpilogueDefaultEEEEEvvEEEEvNT_6ParamsE --------------------------
	.section	.nv.shared._ZN7cutlass13device_kernelINS_4gemm6kernel13GemmUniversalIN4cute5tupleIJiiiiEEENS1_10collective13CollectiveMmaINS1_37MainloopSm90TmaGmmaWarpSpecializedFP8ILi2ENS5_IJNS4_1CILi2EEENSA_ILi1EEESC_EEENS1_35KernelTmaWarpSpecializedCooperativeEEENS5_IJNSA_ILi192EEENSA_ILi160EEENSA_ILi256EEEEEENS_12float_e4m3_tENS5_IJlSC_lEEESK_SL_NS4_8TiledMMAINS4_8MMA_AtomIJNS4_4SM904GMMA30MMA_64x32x32_F32E4M3E4M3_SS_TNILNSP_7ScaleInE1ELSR_1EEEEEENS4_6LayoutISD_NS5_IJSC_NSA_ILi0EEESV_EEEEENS5_IJNS4_10UnderscoreESY_SY_EEEEENS4_13SM90_TMA_LOADENS4_14ComposedLayoutINS4_7SwizzleILi3ELi4ELi3EEENS4_18smem_ptr_flag_bitsILi8EEENSU_INS5_IJNSA_ILi8EEENSA_ILi128EEEEEENS5_IJS18_SC_EEEEEEEvNS4_8identityENS4_23SM90_TMA_LOAD_MULTICASTES1C_vS1D_EENS_8epilogue10collective6detail29Sm90TmaWarpSpecializedAdapterINS1H_15DefaultEpilogueISK_SL_SL_NS1G_6thread17LinearCombinationISK_Li1EffLNS1L_9ScaleType4KindE0ELNS_15FloatRoundStyleE2ESK_EENS1_15EpilogueDefaultEEEEEvvEEEEvNT_6ParamsE,"aw",@nobits
	.sectionflags	@""
	.align	16
	.zero		1024


//--------------------- .nv.shared.reserved.0     --------------------------
	.section	.nv.shared.reserved.0,"aw",@nobits
	.weak		__nv_reservedSMEM_offset_0_alias
	.size		__nv_reservedSMEM_offset_0_alias, 0, 0
	.other		__nv_reservedSMEM_offset_0_alias,@"STO_CUDA_RESERVED_SHARED STV_DEFAULT"
__nv_reservedSMEM_offset_0_alias:
	.zero		0


//--------------------- .nv.global                --------------------------
	.section	.nv.global,"aw",@nobits
.nv.global:
	.type		_ZN40_INTERNAL_cbfd4e30_4_k_cu_e04adaf9_150304cute1_E,@object
	.size		_ZN40_INTERNAL_cbfd4e30_4_k_cu_e04adaf9_150304cute1_E,(_ZN40_INTERNAL_cbfd4e30_4_k_cu_e04adaf9_150304cuda3std3__45__cpo6cbeginE - _ZN40_INTERNAL_cbfd4e30_4_k_cu_e04adaf9_150304cute1_E)
_ZN40_INTERNAL_cbfd4e30_4_k_cu_e04adaf9_150304cute1_E:
	.zero		1
	.type		_ZN40_INTERNAL_cbfd4e30_4_k_cu_e04adaf9_150304cuda3std3__45__cpo6cbeginE,@object
	.size		_ZN40_INTERNAL_cbfd4e30_4_k_cu_e04adaf9_150304cuda3std3__45__cpo6cbeginE,(_ZN40_INTERNAL_cbfd4e30_4_k_cu_e04adaf9_150304cuda3std3__48in_placeE - _ZN40_INTERNAL_cbfd4e30_4_k_cu_e04adaf9_150304cuda3std3__45__cpo6cbeginE)
_ZN40_INTERNAL_cbfd4e30_4_k_cu_e04adaf9_150304cuda3std3__45__cpo6cbeginE:
	.zero		1
	.type		_ZN40_INTERNAL_cbfd4e30_4_k_cu_e04adaf9_150304cuda3std3__48in_placeE,@object
	.size		_ZN40_INTERNAL_cbfd4e30_4_k_cu_e04adaf9_150304cuda3std3__48in_placeE,(_ZN40_INTERNAL_cbfd4e30_4_k_cu_e04adaf9_150304cuda3std6ranges3__45__cpo9iter_moveE - _ZN40_INTERNAL_cbfd4e30_4_k_cu_e04adaf9_150304cuda3std3__48in_placeE)
_ZN40_INTERNAL_cbfd4e30_4_k_cu_e04adaf9_150304cuda3std3__48in_placeE:
	.zero		1
	.type		_ZN40_INTERNAL_cbfd4e30_4_k_cu_e04adaf9_150304cuda3std6ranges3__45__cpo9iter_moveE,@object
	.size		_ZN40_INTERNAL_cbfd4e30_4_k_cu_e04adaf9_150304cuda3std6ranges3__45__cpo9iter_moveE,(_ZN40_INTERNAL_cbfd4e30_4_k_cu_e04adaf9_150304cuda3std3__45__cpo5beginE - _ZN40_INTERNAL_cbfd4e30_4_k_cu_e04adaf9_150304cuda3std6ranges3__45__cpo9iter_moveE)
_ZN40_INTERNAL_cbfd4e30_4_k_cu_e04adaf9_150304cuda3std6ranges3__45__cpo9iter_moveE:
	.zero		1
	.type		_ZN40_INTERNAL_cbfd4e30_4_k_cu_e04adaf9_150304cuda3std3__45__cpo5beginE,@object
	.size		_ZN40_INTERNAL_cbfd4e30_4_k_cu_e04adaf9_150304cuda3std3__45__cpo5beginE,(_ZN40_INTERNAL_cbfd4e30_4_k_cu_e04adaf9_150304cuda3std3__442_GLOBAL__N__cbfd4e30_4_k_cu_e04adaf9_150306ignoreE - _ZN40_INTERNAL_cbfd4e30_4_k_cu_e04adaf9_150304cuda3std3__45__cpo5beginE)
_ZN40_INTERNAL_cbfd4e30_4_k_cu_e04adaf9_150304cuda3std3__45__cpo5beginE:
	.zero		1
	.type		_ZN40_INTERNAL_cbfd4e30_4_k_cu_e04adaf9_150304cuda3std3__442_GLOBAL__N__cbfd4e30_4_k_cu_e04adaf9_150306ignoreE,@object
	.size		_ZN40_INTERNAL_cbfd4e30_4_k_cu_e04adaf9_150304cuda3std3__442_GLOBAL__N__cbfd4e30_4_k_cu_e04adaf9_150306ignoreE,(_ZN40_INTERNAL_cbfd4e30_4_k_cu_e04adaf9_150304cute7productE - _ZN40_INTERNAL_cbfd4e30_4_k_cu_e04adaf9_150304cuda3std3__442_GLOBAL__N__cbfd4e30_4_k_cu_e04adaf9_150306ignoreE)
_ZN40_INTERNAL_cbfd4e30_4_k_cu_e04adaf9_150304cuda3std3__442_GLOBAL__N__cbfd4e30_4_k_cu_e04adaf9_150306ignoreE:
	.zero		1
	.type		_ZN40_INTERNAL_cbfd4e30_4_k_cu_e04adaf9_150304cute7productE,@object
	.size		_ZN40_INTERNAL_cbfd4e30_4_k_cu_e04adaf9_150304cute7productE,(_ZN40_INTERNAL_cbfd4e30_4_k_cu_e04adaf9_150304cuda3std3__45__cpo3endE - _ZN40_INTERNAL_cbfd4e30_4_k_cu_e04adaf9_150304cute7productE)
_ZN40_INTERNAL_cbfd4e30_4_k_cu_e04adaf9_150304cute7productE:
	.zero		1
	.type		_ZN40_INTERNAL_cbfd4e30_4_k_cu_e04adaf9_150304cuda3std3__45__cpo3endE,@object
	.size		_ZN40_INTERNAL_cbfd4e30_4_k_cu_e04adaf9_150304cuda3std3__45__cpo3endE,(_ZN40_INTERNAL_cbfd4e30_4_k_cu_e04adaf9_150304cuda3std3__419piecewise_constructE - _ZN40_INTERNAL_cbfd4e30_4_k_cu_e04adaf9_150304cuda3std3__45__cpo3endE)
_ZN40_INTERNAL_cbfd4e30_4_k_cu_e04adaf9_150304cuda3std3__45__cpo3endE:
	.zero		1
	.type		_ZN40_INTERNAL_cbfd4e30_4_k_cu_e04adaf9_150304cuda3std3__419piecewise_constructE,@object
	.size		_ZN40_INTERNAL_cbfd4e30_4_k_cu_e04adaf9_150304cuda3std3__419piecewise_constructE,(_ZN40_INTERNAL_cbfd4e30_4_k_cu_e04adaf9_150304cuda3std3__45__cpo4cendE - _ZN40_INTERNAL_cbfd4e30_4_k_cu_e04adaf9_150304cuda3std3__419piecewise_constructE)
_ZN40_INTERNAL_cbfd4e30_4_k_cu_e04adaf9_150304cuda3std3__419piecewise_constructE:
	.zero		1
	.type		_ZN40_INTERNAL_cbfd4e30_4_k_cu_e04adaf9_150304cuda3std3__45__cpo4cendE,@object
	.size		_ZN40_INTERNAL_cbfd4e30_4_k_cu_e04adaf9_150304cuda3std3__45__cpo4cendE,(_ZN40_INTERNAL_cbfd4e30_4_k_cu_e04adaf9_150304cuda3std6ranges3__45__cpo4swapE - _ZN40_INTERNAL_cbfd4e30_4_k_cu_e04adaf9_150304cuda3std3__45__cpo4cendE)
_ZN40_INTERNAL_cbfd4e30_4_k_cu_e04adaf9_150304cuda3std3__45__cpo4cendE:
	.zero		1
	.type		_ZN40_INTERNAL_cbfd4e30_4_k_cu_e04adaf9_150304cuda3std6ranges3__45__cpo4swapE,@object
	.size		_ZN40_INTERNAL_cbfd4e30_4_k_cu_e04adaf9_150304cuda3std6ranges3__45__cpo4swapE,(.L_7 - _ZN40_INTERNAL_cbfd4e30_4_k_cu_e04adaf9_150304cuda3std6ranges3__45__cpo4swapE)
_ZN40_INTERNAL_cbfd4e30_4_k_cu_e04adaf9_150304cuda3std6ranges3__45__cpo4swapE:
	.zero		1
.L_7:


//--------------------- .nv.constant0._ZN7cutlass13device_kernelINS_4gemm6kernel13GemmUniversalIN4cute5tupleIJiiiiEEENS1_10collective13CollectiveMmaINS1_37MainloopSm90TmaGmmaWarpSpecializedFP8ILi2ENS5_IJNS4_1CILi2EEENSA_ILi1EEESC_EEENS1_35KernelTmaWarpSpecializedCooperativeEEENS5_IJNSA_ILi192EEENSA_ILi160EEENSA_ILi256EEEEEENS_12float_e4m3_tENS5_IJlSC_lEEESK_SL_NS4_8TiledMMAINS4_8MMA_AtomIJNS4_4SM904GMMA30MMA_64x32x32_F32E4M3E4M3_SS_TNILNSP_7ScaleInE1ELSR_1EEEEEENS4_6LayoutISD_NS5_IJSC_NSA_ILi0EEESV_EEEEENS5_IJNS4_10UnderscoreESY_SY_EEEEENS4_13SM90_TMA_LOADENS4_14ComposedLayoutINS4_7SwizzleILi3ELi4ELi3EEENS4_18smem_ptr_flag_bitsILi8EEENSU_INS5_IJNSA_ILi8EEENSA_ILi128EEEEEENS5_IJS18_SC_EEEEEEEvNS4_8identityENS4_23SM90_TMA_LOAD_MULTICASTES1C_vS1D_EENS_8epilogue10collective6detail29Sm90TmaWarpSpecializedAdapterINS1H_15DefaultEpilogueISK_SL_SL_NS1G_6thread17LinearCombinationISK_Li1EffLNS1L_9ScaleType4KindE0ELNS_15FloatRoundStyleE2ESK_EENS1_15EpilogueDefaultEEEEEvvEEEEvNT_6ParamsE --------------------------
	.section	.nv.constant0._ZN7cutlass13device_kernelINS_4gemm6kernel13GemmUniversalIN4cute5tupleIJiiiiEEENS1_10collective13CollectiveMmaINS1_37MainloopSm90TmaGmmaWarpSpecializedFP8ILi2ENS5_IJNS4_1CILi2EEENSA_ILi1EEESC_EEENS1_35KernelTmaWarpSpecializedCooperativeEEENS5_IJNSA_ILi192EEENSA_ILi160EEENSA_ILi256EEEEEENS_12float_e4m3_tENS5_IJlSC_lEEESK_SL_NS4_8TiledMMAINS4_8MMA_AtomIJNS4_4SM904GMMA30MMA_64x32x32_F32E4M3E4M3_SS_TNILNSP_7ScaleInE1ELSR_1EEEEEENS4_6LayoutISD_NS5_IJSC_NSA_ILi0EEESV_EEEEENS5_IJNS4_10UnderscoreESY_SY_EEEEENS4_13SM90_TMA_LOADENS4_14ComposedLayoutINS4_7SwizzleILi3ELi4ELi3EEENS4_18smem_ptr_flag_bitsILi8EEENSU_INS5_IJNSA_ILi8EEENSA_ILi128EEEEEENS5_IJS18_SC_EEEEEEEvNS4_8identityENS4_23SM90_TMA_LOAD_MULTICASTES1C_vS1D_EENS_8epilogue10collective6detail29Sm90TmaWarpSpecializedAdapterINS1H_15DefaultEpilogueISK_SL_SL_NS1G_6thread17LinearCombinationISK_Li1EffLNS1L_9ScaleType4KindE0ELNS_15FloatRoundStyleE2ESK_EENS1_15EpilogueDefaultEEEEEvvEEEEvNT_6ParamsE,"a",@progbits
	.sectionflags	@""
	.align	4
.nv.constant0._ZN7cutlass13device_kernelINS_4gemm6kernel13GemmUniversalIN4cute5tupleIJiiiiEEENS1_10collective13CollectiveMmaINS1_37MainloopSm90TmaGmmaWarpSpecializedFP8ILi2ENS5_IJNS4_1CILi2EEENSA_ILi1EEESC_EEENS1_35KernelTmaWarpSpecializedCooperativeEEENS5_IJNSA_ILi192EEENSA_ILi160EEENSA_ILi256EEEEEENS_12float_e4m3_tENS5_IJlSC_lEEESK_SL_NS4_8TiledMMAINS4_8MMA_AtomIJNS4_4SM904GMMA30MMA_64x32x32_F32E4M3E4M3_SS_TNILNSP_7ScaleInE1ELSR_1EEEEEENS4_6LayoutISD_NS5_IJSC_NSA_ILi0EEESV_EEEEENS5_IJNS4_10UnderscoreESY_SY_EEEEENS4_13SM90_TMA_LOADENS4_14ComposedLayoutINS4_7SwizzleILi3ELi4ELi3EEENS4_18smem_ptr_flag_bitsILi8EEENSU_INS5_IJNSA_ILi8EEENSA_ILi128EEEEEENS5_IJS18_SC_EEEEEEEvNS4_8identityENS4_23SM90_TMA_LOAD_MULTICASTES1C_vS1D_EENS_8epilogue10collective6detail29Sm90TmaWarpSpecializedAdapterINS1H_15DefaultEpilogueISK_SL_SL_NS1G_6thread17LinearCombinationISK_Li1EffLNS1L_9ScaleType4KindE0ELNS_15FloatRoundStyleE2ESK_EENS1_15EpilogueDefaultEEEEEvvEEEEvNT_6ParamsE:
	.zero		1664


//--------------------- SYMBOLS --------------------------

	.type		.nv.reservedSmem.offset0,@object
	.size		.nv.reservedSmem.offset0,0x4
